//
// Generated by NVIDIA NVVM Compiler
//
// Compiler Build ID: CL-36424714
// Cuda compilation tools, release 13.0, V13.0.88
// Based on NVVM 20.0.0
//

.version 9.0
.target sm_100
.address_size 64

	// .globl	_Z4firePiS_PjS_S0_i
.global .align 4 .u32 rounds = 1;
// _ZZ4firePiS_PjS_S0_iE7lockVar has been demoted
// _ZZ4firePiS_PjS_S0_iE7min_dis has been demoted
// _ZZ4firePiS_PjS_S0_iE4temp has been demoted
// _ZZ4firePiS_PjS_S0_iE7xtarget has been demoted
// _ZZ4firePiS_PjS_S0_iE7ytarget has been demoted
.global .align 1 .b8 _ZN32_INTERNAL_d06a66ac_4_k_cu_rounds4cuda3std3__45__cpo5beginE[1];
.global .align 1 .b8 _ZN32_INTERNAL_d06a66ac_4_k_cu_rounds4cuda3std3__45__cpo3endE[1];
.global .align 1 .b8 _ZN32_INTERNAL_d06a66ac_4_k_cu_rounds4cuda3std3__45__cpo6cbeginE[1];
.global .align 1 .b8 _ZN32_INTERNAL_d06a66ac_4_k_cu_rounds4cuda3std3__45__cpo4cendE[1];
.global .align 1 .b8 _ZN32_INTERNAL_d06a66ac_4_k_cu_rounds4cuda3std3__45__cpo6rbeginE[1];
.global .align 1 .b8 _ZN32_INTERNAL_d06a66ac_4_k_cu_rounds4cuda3std3__45__cpo4rendE[1];
.global .align 1 .b8 _ZN32_INTERNAL_d06a66ac_4_k_cu_rounds4cuda3std3__45__cpo7crbeginE[1];
.global .align 1 .b8 _ZN32_INTERNAL_d06a66ac_4_k_cu_rounds4cuda3std3__45__cpo5crendE[1];
.global .align 1 .b8 _ZN32_INTERNAL_d06a66ac_4_k_cu_rounds4cuda3std3__434_GLOBAL__N__d06a66ac_4_k_cu_rounds6ignoreE[1];
.global .align 1 .b8 _ZN32_INTERNAL_d06a66ac_4_k_cu_rounds4cuda3std3__419piecewise_constructE[1];
.global .align 1 .b8 _ZN32_INTERNAL_d06a66ac_4_k_cu_rounds4cuda3std3__48in_placeE[1];
.global .align 1 .b8 _ZN32_INTERNAL_d06a66ac_4_k_cu_rounds4cuda3std3__420unreachable_sentinelE[1];
.global .align 1 .b8 _ZN32_INTERNAL_d06a66ac_4_k_cu_rounds4cuda3std3__47nulloptE[1];
.global .align 1 .b8 _ZN32_INTERNAL_d06a66ac_4_k_cu_rounds4cuda3std3__48unexpectE[1];
.global .align 1 .b8 _ZN32_INTERNAL_d06a66ac_4_k_cu_rounds4cuda3std6ranges3__45__cpo4swapE[1];
.global .align 1 .b8 _ZN32_INTERNAL_d06a66ac_4_k_cu_rounds4cuda3std6ranges3__45__cpo9iter_moveE[1];
.global .align 1 .b8 _ZN32_INTERNAL_d06a66ac_4_k_cu_rounds4cuda3std6ranges3__45__cpo5beginE[1];
.global .align 1 .b8 _ZN32_INTERNAL_d06a66ac_4_k_cu_rounds4cuda3std6ranges3__45__cpo3endE[1];
.global .align 1 .b8 _ZN32_INTERNAL_d06a66ac_4_k_cu_rounds4cuda3std6ranges3__45__cpo6cbeginE[1];
.global .align 1 .b8 _ZN32_INTERNAL_d06a66ac_4_k_cu_rounds4cuda3std6ranges3__45__cpo4cendE[1];
.global .align 1 .b8 _ZN32_INTERNAL_d06a66ac_4_k_cu_rounds4cuda3std6ranges3__45__cpo7advanceE[1];
.global .align 1 .b8 _ZN32_INTERNAL_d06a66ac_4_k_cu_rounds4cuda3std6ranges3__45__cpo9iter_swapE[1];
.global .align 1 .b8 _ZN32_INTERNAL_d06a66ac_4_k_cu_rounds4cuda3std6ranges3__45__cpo4nextE[1];
.global .align 1 .b8 _ZN32_INTERNAL_d06a66ac_4_k_cu_rounds4cuda3std6ranges3__45__cpo4prevE[1];
.global .align 1 .b8 _ZN32_INTERNAL_d06a66ac_4_k_cu_rounds4cuda3std6ranges3__45__cpo4dataE[1];
.global .align 1 .b8 _ZN32_INTERNAL_d06a66ac_4_k_cu_rounds4cuda3std6ranges3__45__cpo5cdataE[1];
.global .align 1 .b8 _ZN32_INTERNAL_d06a66ac_4_k_cu_rounds4cuda3std6ranges3__45__cpo4sizeE[1];
.global .align 1 .b8 _ZN32_INTERNAL_d06a66ac_4_k_cu_rounds4cuda3std6ranges3__45__cpo5ssizeE[1];
.global .align 1 .b8 _ZN32_INTERNAL_d06a66ac_4_k_cu_rounds4cuda3std6ranges3__45__cpo8distanceE[1];
.global .align 1 .b8 _ZN32_INTERNAL_d06a66ac_4_k_cu_rounds6thrust24THRUST_300001_SM_1000_NS8cuda_cub3parE[1];
.global .align 1 .b8 _ZN32_INTERNAL_d06a66ac_4_k_cu_rounds6thrust24THRUST_300001_SM_1000_NS8cuda_cub10par_nosyncE[1];
.global .align 1 .b8 _ZN32_INTERNAL_d06a66ac_4_k_cu_rounds6thrust24THRUST_300001_SM_1000_NS6system6detail10sequential3seqE[1];
.global .align 1 .b8 _ZN32_INTERNAL_d06a66ac_4_k_cu_rounds6thrust24THRUST_300001_SM_1000_NS12placeholders2_1E[1];
.global .align 1 .b8 _ZN32_INTERNAL_d06a66ac_4_k_cu_rounds6thrust24THRUST_300001_SM_1000_NS12placeholders2_2E[1];
.global .align 1 .b8 _ZN32_INTERNAL_d06a66ac_4_k_cu_rounds6thrust24THRUST_300001_SM_1000_NS12placeholders2_3E[1];
.global .align 1 .b8 _ZN32_INTERNAL_d06a66ac_4_k_cu_rounds6thrust24THRUST_300001_SM_1000_NS12placeholders2_4E[1];
.global .align 1 .b8 _ZN32_INTERNAL_d06a66ac_4_k_cu_rounds6thrust24THRUST_300001_SM_1000_NS12placeholders2_5E[1];
.global .align 1 .b8 _ZN32_INTERNAL_d06a66ac_4_k_cu_rounds6thrust24THRUST_300001_SM_1000_NS12placeholders2_6E[1];
.global .align 1 .b8 _ZN32_INTERNAL_d06a66ac_4_k_cu_rounds6thrust24THRUST_300001_SM_1000_NS12placeholders2_7E[1];
.global .align 1 .b8 _ZN32_INTERNAL_d06a66ac_4_k_cu_rounds6thrust24THRUST_300001_SM_1000_NS12placeholders2_8E[1];
.global .align 1 .b8 _ZN32_INTERNAL_d06a66ac_4_k_cu_rounds6thrust24THRUST_300001_SM_1000_NS12placeholders2_9E[1];
.global .align 1 .b8 _ZN32_INTERNAL_d06a66ac_4_k_cu_rounds6thrust24THRUST_300001_SM_1000_NS12placeholders3_10E[1];
.global .align 1 .b8 _ZN32_INTERNAL_d06a66ac_4_k_cu_rounds6thrust24THRUST_300001_SM_1000_NS3seqE[1];

.visible .entry _Z4firePiS_PjS_S0_i(
	.param .u64 .ptr .align 1 _Z4firePiS_PjS_S0_i_param_0,
	.param .u64 .ptr .align 1 _Z4firePiS_PjS_S0_i_param_1,
	.param .u64 .ptr .align 1 _Z4firePiS_PjS_S0_i_param_2,
	.param .u64 .ptr .align 1 _Z4firePiS_PjS_S0_i_param_3,
	.param .u64 .ptr .align 1 _Z4firePiS_PjS_S0_i_param_4,
	.param .u32 _Z4firePiS_PjS_S0_i_param_5
)
{
	.reg .pred 	%p<26>;
	.reg .b32 	%r<32>;
	.reg .b64 	%rd<45>;
	// demoted variable
	.shared .align 4 .u32 _ZZ4firePiS_PjS_S0_iE7lockVar;
	// demoted variable
	.shared .align 4 .u32 _ZZ4firePiS_PjS_S0_iE7min_dis;
	// demoted variable
	.shared .align 4 .u32 _ZZ4firePiS_PjS_S0_iE4temp;
	// demoted variable
	.shared .align 8 .u64 _ZZ4firePiS_PjS_S0_iE7xtarget;
	// demoted variable
	.shared .align 8 .u64 _ZZ4firePiS_PjS_S0_iE7ytarget;
	ld.param.u64 	%rd12, [_Z4firePiS_PjS_S0_i_param_0];
	ld.param.u64 	%rd13, [_Z4firePiS_PjS_S0_i_param_1];
	ld.param.u64 	%rd10, [_Z4firePiS_PjS_S0_i_param_2];
	ld.param.u64 	%rd11, [_Z4firePiS_PjS_S0_i_param_3];
	ld.param.u64 	%rd14, [_Z4firePiS_PjS_S0_i_param_4];
	ld.param.u32 	%r9, [_Z4firePiS_PjS_S0_i_param_5];
	cvta.to.global.u64 	%rd1, %rd14;
	cvta.to.global.u64 	%rd2, %rd13;
	cvta.to.global.u64 	%rd3, %rd12;
	mov.u32 	%r1, %tid.x;
	setp.ne.s32 	%p1, %r1, 0;
	@%p1 bra 	$L__BB0_2;
	mov.b32 	%r10, 0;
	st.shared.u32 	[_ZZ4firePiS_PjS_S0_iE7lockVar], %r10;
	mov.b32 	%r11, 2147483647;
	st.volatile.shared.u32 	[_ZZ4firePiS_PjS_S0_iE7min_dis], %r11;
	mov.b32 	%r12, -1;
	st.volatile.shared.u32 	[_ZZ4firePiS_PjS_S0_iE4temp], %r12;
	mov.u32 	%r13, %ctaid.x;
	ld.global.u32 	%r14, [rounds];
	add.s32 	%r15, %r14, %r13;
	rem.u32 	%r16, %r15, %r9;
	mul.wide.s32 	%rd15, %r16, 4;
	add.s64 	%rd16, %rd3, %rd15;
	ld.global.s32 	%rd17, [%rd16];
	st.shared.u64 	[_ZZ4firePiS_PjS_S0_iE7xtarget], %rd17;
	add.s64 	%rd18, %rd2, %rd15;
	ld.global.s32 	%rd19, [%rd18];
	st.shared.u64 	[_ZZ4firePiS_PjS_S0_iE7ytarget], %rd19;
$L__BB0_2:
	bar.sync 	0;
	mov.u32 	%r2, %ctaid.x;
	mul.wide.u32 	%rd20, %r2, 4;
	add.s64 	%rd21, %rd3, %rd20;
	ld.global.s32 	%rd4, [%rd21];
	add.s64 	%rd22, %rd2, %rd20;
	ld.global.s32 	%rd5, [%rd22];
	setp.eq.s32 	%p2, %r1, %r2;
	@%p2 bra 	$L__BB0_18;
	add.s64 	%rd24, %rd1, %rd20;
	ld.global.u32 	%r17, [%rd24];
	setp.ne.s32 	%p3, %r17, 0;
	@%p3 bra 	$L__BB0_18;
	mul.wide.u32 	%rd25, %r1, 4;
	add.s64 	%rd26, %rd1, %rd25;
	ld.global.u32 	%r18, [%rd26];
	setp.ne.s32 	%p4, %r18, 0;
	@%p4 bra 	$L__BB0_18;
	add.s64 	%rd28, %rd3, %rd25;
	ld.global.u32 	%r3, [%rd28];
	cvt.s64.s32 	%rd29, %r3;
	add.s64 	%rd30, %rd2, %rd25;
	ld.global.u32 	%r4, [%rd30];
	cvt.s64.s32 	%rd31, %r4;
	ld.shared.u64 	%rd6, [_ZZ4firePiS_PjS_S0_iE7xtarget];
	sub.s64 	%rd32, %rd4, %rd6;
	sub.s64 	%rd7, %rd31, %rd5;
	mul.lo.s64 	%rd33, %rd32, %rd7;
	ld.shared.u64 	%rd8, [_ZZ4firePiS_PjS_S0_iE7ytarget];
	sub.s64 	%rd34, %rd5, %rd8;
	sub.s64 	%rd9, %rd29, %rd4;
	mul.lo.s64 	%rd35, %rd34, %rd9;
	setp.ne.s64 	%p5, %rd33, %rd35;
	@%p5 bra 	$L__BB0_18;
	setp.eq.s64 	%p6, %rd4, %rd6;
	@%p6 bra 	$L__BB0_9;
	cvt.u32.u64 	%r19, %rd4;
	setp.gt.s64 	%p7, %rd4, %rd6;
	setp.lt.s32 	%p8, %r19, %r3;
	and.pred  	%p9, %p8, %p7;
	@%p9 bra 	$L__BB0_18;
	setp.ge.s64 	%p10, %rd4, %rd6;
	setp.le.s32 	%p11, %r19, %r3;
	or.pred  	%p12, %p11, %p10;
	@%p12 bra 	$L__BB0_11;
	bra.uni 	$L__BB0_18;
$L__BB0_9:
	cvt.u32.u64 	%r21, %rd5;
	setp.gt.s64 	%p13, %rd5, %rd8;
	setp.lt.s32 	%p14, %r21, %r4;
	and.pred  	%p15, %p14, %p13;
	@%p15 bra 	$L__BB0_18;
	setp.lt.s64 	%p16, %rd5, %rd8;
	setp.gt.s32 	%p17, %r21, %r4;
	and.pred  	%p18, %p17, %p16;
	@%p18 bra 	$L__BB0_18;
$L__BB0_11:
	setp.eq.s64 	%p19, %rd9, 0;
	abs.s64 	%rd36, %rd9;
	abs.s64 	%rd37, %rd7;
	selp.b64 	%rd38, %rd37, %rd36, %p19;
	cvt.u32.u64 	%r5, %rd38;
	and.b32  	%r6, %r1, 31;
	mov.b32 	%r31, 0;
$L__BB0_12:
	setp.ne.s32 	%p20, %r6, %r31;
	@%p20 bra 	$L__BB0_17;
$L__BB0_13:
	atom.relaxed.shared.cas.b32 	%r24, [_ZZ4firePiS_PjS_S0_iE7lockVar], 0, 1;
	setp.ne.s32 	%p21, %r24, 0;
	@%p21 bra 	$L__BB0_13;
	ld.volatile.shared.u32 	%r25, [_ZZ4firePiS_PjS_S0_iE7min_dis];
	setp.le.s32 	%p22, %r25, %r5;
	@%p22 bra 	$L__BB0_16;
	st.volatile.shared.u32 	[_ZZ4firePiS_PjS_S0_iE7min_dis], %r5;
	st.volatile.shared.u32 	[_ZZ4firePiS_PjS_S0_iE4temp], %r1;
$L__BB0_16:
	atom.shared.exch.b32 	%r26, [_ZZ4firePiS_PjS_S0_iE7lockVar], 0;
$L__BB0_17:
	add.s32 	%r31, %r31, 1;
	setp.ne.s32 	%p23, %r31, 32;
	@%p23 bra 	$L__BB0_12;
$L__BB0_18:
	setp.ne.s32 	%p24, %r1, 0;
	bar.sync 	0;
	@%p24 bra 	$L__BB0_21;
	ld.volatile.shared.u32 	%r27, [_ZZ4firePiS_PjS_S0_iE4temp];
	setp.eq.s32 	%p25, %r27, -1;
	@%p25 bra 	$L__BB0_21;
	cvta.to.global.u64 	%rd39, %rd10;
	add.s64 	%rd41, %rd39, %rd20;
	atom.global.add.u32 	%r28, [%rd41], 1;
	ld.volatile.shared.u32 	%r29, [_ZZ4firePiS_PjS_S0_iE4temp];
	cvta.to.global.u64 	%rd42, %rd11;
	mul.wide.s32 	%rd43, %r29, 4;
	add.s64 	%rd44, %rd42, %rd43;
	atom.global.add.u32 	%r30, [%rd44], -1;
$L__BB0_21:
	ret;

}
	// .globl	_Z14checkDistroyedPiPjS0_i
.visible .entry _Z14checkDistroyedPiPjS0_i(
	.param .u64 .ptr .align 1 _Z14checkDistroyedPiPjS0_i_param_0,
	.param .u64 .ptr .align 1 _Z14checkDistroyedPiPjS0_i_param_1,
	.param .u64 .ptr .align 1 _Z14checkDistroyedPiPjS0_i_param_2,
	.param .u32 _Z14checkDistroyedPiPjS0_i_param_3
)
{
	.reg .pred 	%p<5>;
	.reg .b32 	%r<12>;
	.reg .b64 	%rd<11>;

	ld.param.u64 	%rd4, [_Z14checkDistroyedPiPjS0_i_param_0];
	ld.param.u64 	%rd2, [_Z14checkDistroyedPiPjS0_i_param_1];
	ld.param.u64 	%rd3, [_Z14checkDistroyedPiPjS0_i_param_2];
	ld.param.u32 	%r3, [_Z14checkDistroyedPiPjS0_i_param_3];
	cvta.to.global.u64 	%rd5, %rd4;
	mov.u32 	%r1, %tid.x;
	mul.wide.u32 	%rd6, %r1, 4;
	add.s64 	%rd7, %rd5, %rd6;
	ld.global.u32 	%r4, [%rd7];
	setp.gt.s32 	%p1, %r4, 0;
	@%p1 bra 	$L__BB1_3;
	cvta.to.global.u64 	%rd8, %rd2;
	add.s64 	%rd1, %rd8, %rd6;
	ld.global.u32 	%r5, [%rd1];
	setp.ne.s32 	%p2, %r5, 0;
	@%p2 bra 	$L__BB1_3;
	mov.b32 	%r6, 1;
	st.global.u32 	[%rd1], %r6;
	cvta.to.global.u64 	%rd10, %rd3;
	atom.global.add.u32 	%r7, [%rd10], 1;
$L__BB1_3:
	setp.ne.s32 	%p3, %r1, 0;
	@%p3 bra 	$L__BB1_7;
	ld.global.u32 	%r2, [rounds];
	rem.u32 	%r8, %r2, %r3;
	add.s32 	%r9, %r3, -1;
	setp.ne.s32 	%p4, %r8, %r9;
	@%p4 bra 	$L__BB1_6;
	add.s32 	%r11, %r2, 2;
	st.global.u32 	[rounds], %r11;
	bra.uni 	$L__BB1_7;
$L__BB1_6:
	add.s32 	%r10, %r2, 1;
	st.global.u32 	[rounds], %r10;
$L__BB1_7:
	ret;

}
	// .globl	_Z17initialize_arraysPiPjS0_i
.visible .entry _Z17initialize_arraysPiPjS0_i(
	.param .u64 .ptr .align 1 _Z17initialize_arraysPiPjS0_i_param_0,
	.param .u64 .ptr .align 1 _Z17initialize_arraysPiPjS0_i_param_1,
	.param .u64 .ptr .align 1 _Z17initialize_arraysPiPjS0_i_param_2,
	.param .u32 _Z17initialize_arraysPiPjS0_i_param_3
)
{
	.reg .b32 	%r<4>;
	.reg .b64 	%rd<11>;

	ld.param.u64 	%rd1, [_Z17initialize_arraysPiPjS0_i_param_0];
	ld.param.u64 	%rd2, [_Z17initialize_arraysPiPjS0_i_param_1];
	ld.param.u64 	%rd3, [_Z17initialize_arraysPiPjS0_i_param_2];
	ld.param.u32 	%r1, [_Z17initialize_arraysPiPjS0_i_param_3];
	cvta.to.global.u64 	%rd4, %rd3;
	cvta.to.global.u64 	%rd5, %rd2;
	cvta.to.global.u64 	%rd6, %rd1;
	mov.u32 	%r2, %tid.x;
	mul.wide.u32 	%rd7, %r2, 4;
	add.s64 	%rd8, %rd6, %rd7;
	st.global.u32 	[%rd8], %r1;
	add.s64 	%rd9, %rd5, %rd7;
	mov.b32 	%r3, 0;
	st.global.u32 	[%rd9], %r3;
	add.s64 	%rd10, %rd4, %rd7;
	st.global.u32 	[%rd10], %r3;
	ret;

}
	// .globl	_ZN3cub18CUB_300001_SM_10006detail11EmptyKernelIvEEvv
.visible .entry _ZN3cub18CUB_300001_SM_10006detail11EmptyKernelIvEEvv()
{


	ret;

}


// ===== COMPILED SASS (sm_100) =====

	.target	sm_100

	.elftype	@"ET_EXEC"


//--------------------- .note.nv.tkinfo           --------------------------
	.section	.note.nv.tkinfo,"",@"SHT_NOTE"
	.sectionflags	@"SHF_NOTE_NV_TKINFO"
	.tkinfo
        /*0018*/ 	.word	0x00000002
        /*0030*/ 	.string	""
        /*0030*/ 	.string	"ptxas"
        /*0030*/ 	.string	"Cuda compilation tools, release 13.0, V13.0.88"
        /*0030*/ 	.string	"Build cuda_13.0.r13.0/compiler.36424714_0"
        /*0030*/ 	.string	"-arch sm_100 -m 64 "



//--------------------- .note.nv.cuinfo           --------------------------
	.section	.note.nv.cuinfo,"",@"SHT_NOTE"
	.sectionflags	@"SHF_NOTE_NV_CUINFO"
        /*0018*/ 	.short	0x0002
        /*001a*/ 	.short	0x0064
        /*001c*/ 	.short	0x0082
	.zero		2


//--------------------- .nv.info                  --------------------------
	.section	.nv.info,"",@"SHT_CUDA_INFO"
	.align	4


	//----- nvinfo : EIATTR_REGCOUNT
	.align		4
        /*0000*/ 	.byte	0x04, 0x2f
        /*0002*/ 	.short	(.L_45 - .L_44)
	.align		4
.L_44:
        /*0004*/ 	.word	index@(_Z4firePiS_PjS_S0_i)
        /*0008*/ 	.word	0x0000001c


	//----- nvinfo : EIATTR_FRAME_SIZE
	.align		4
.L_45:
        /*000c*/ 	.byte	0x04, 0x11
        /*000e*/ 	.short	(.L_47 - .L_46)
	.align		4
.L_46:
        /*0010*/ 	.word	index@(_Z4firePiS_PjS_S0_i)
        /*0014*/ 	.word	0x00000000


	//----- nvinfo : EIATTR_REGCOUNT
	.align		4
.L_47:
        /*0018*/ 	.byte	0x04, 0x2f
        /*001a*/ 	.short	(.L_49 - .L_48)
	.align		4
.L_48:
        /*001c*/ 	.word	index@(_Z14checkDistroyedPiPjS0_i)
        /*0020*/ 	.word	0x0000000c


	//----- nvinfo : EIATTR_FRAME_SIZE
	.align		4
.L_49:
        /*0024*/ 	.byte	0x04, 0x11
        /*0026*/ 	.short	(.L_51 - .L_50)
	.align		4
.L_50:
        /*0028*/ 	.word	index@(_Z14checkDistroyedPiPjS0_i)
        /*002c*/ 	.word	0x00000000


	//----- nvinfo : EIATTR_REGCOUNT
	.align		4
.L_51:
        /*0030*/ 	.byte	0x04, 0x2f
        /*0032*/ 	.short	(.L_53 - .L_52)
	.align		4
.L_52:
        /*0034*/ 	.word	index@(_Z17initialize_arraysPiPjS0_i)
        /*0038*/ 	.word	0x0000000e


	//----- nvinfo : EIATTR_FRAME_SIZE
	.align		4
.L_53:
        /*003c*/ 	.byte	0x04, 0x11
        /*003e*/ 	.short	(.L_55 - .L_54)
	.align		4
.L_54:
        /*0040*/ 	.word	index@(_Z17initialize_arraysPiPjS0_i)
        /*0044*/ 	.word	0x00000000


	//----- nvinfo : EIATTR_REGCOUNT
	.align		4
.L_55:
        /*0048*/ 	.byte	0x04, 0x2f
        /*004a*/ 	.short	(.L_57 - .L_56)
	.align		4
.L_56:
        /*004c*/ 	.word	index@(_ZN3cub18CUB_300001_SM_10006detail11EmptyKernelIvEEvv)
        /*0050*/ 	.word	0x00000004


	//----- nvinfo : EIATTR_FRAME_SIZE
	.align		4
.L_57:
        /*0054*/ 	.byte	0x04, 0x11
        /*0056*/ 	.short	(.L_59 - .L_58)
	.align		4
.L_58:
        /*0058*/ 	.word	index@(_ZN3cub18CUB_300001_SM_10006detail11EmptyKernelIvEEvv)
        /*005c*/ 	.word	0x00000000


	//----- nvinfo : EIATTR_MIN_STACK_SIZE
	.align		4
.L_59:
        /*0060*/ 	.byte	0x04, 0x12
        /*0062*/ 	.short	(.L_61 - .L_60)
	.align		4
.L_60:
        /*0064*/ 	.word	index@(_ZN3cub18CUB_300001_SM_10006detail11EmptyKernelIvEEvv)
        /*0068*/ 	.word	0x00000000


	//----- nvinfo : EIATTR_MIN_STACK_SIZE
	.align		4
.L_61:
        /*006c*/ 	.byte	0x04, 0x12
        /*006e*/ 	.short	(.L_63 - .L_62)
	.align		4
.L_62:
        /*0070*/ 	.word	index@(_Z17initialize_arraysPiPjS0_i)
        /*0074*/ 	.word	0x00000000


	//----- nvinfo : EIATTR_MIN_STACK_SIZE
	.align		4
.L_63:
        /*0078*/ 	.byte	0x04, 0x12
        /*007a*/ 	.short	(.L_65 - .L_64)
	.align		4
.L_64:
        /*007c*/ 	.word	index@(_Z14checkDistroyedPiPjS0_i)
        /*0080*/ 	.word	0x00000000


	//----- nvinfo : EIATTR_MIN_STACK_SIZE
	.align		4
.L_65:
        /*0084*/ 	.byte	0x04, 0x12
        /*0086*/ 	.short	(.L_67 - .L_66)
	.align		4
.L_66:
        /*0088*/ 	.word	index@(_Z4firePiS_PjS_S0_i)
        /*008c*/ 	.word	0x00000000
.L_67:


//--------------------- .nv.compat                --------------------------
	.section	.nv.compat,"",@"SHT_CUDA_COMPAT_INFO"
	.align	4
        /*0000*/ 	.byte	0x02, 0x09, 0x00, 0x00, 0x02, 0x02, 0x01, 0x00, 0x02, 0x05, 0x05, 0x00, 0x03, 0x07, 0x01, 0x01
        /*0010*/ 	.byte	0x02, 0x03, 0x00, 0x00, 0x02, 0x06, 0x01, 0x00, 0x04, 0x0b, 0x08, 0x00, 0x09, 0x00, 0x00, 0x00
        /*0020*/ 	.byte	0x00, 0x00, 0x00, 0x00


//--------------------- .nv.info._ZN3cub18CUB_300001_SM_10006detail11EmptyKernelIvEEvv --------------------------
	.section	.nv.info._ZN3cub18CUB_300001_SM_10006detail11EmptyKernelIvEEvv,"",@"SHT_CUDA_INFO"
	.sectionflags	@""
	.align	4


	//----- nvinfo : EIATTR_CUDA_API_VERSION
	.align		4
        /*0000*/ 	.byte	0x04, 0x37
        /*0002*/ 	.short	(.L_69 - .L_68)
.L_68:
        /*0004*/ 	.word	0x00000082


	//----- nvinfo : EIATTR_SPARSE_MMA_MASK
	.align		4
.L_69:
        /*0008*/ 	.byte	0x03, 0x50
        /*000a*/ 	.short	0x0000


	//----- nvinfo : EIATTR_MAXREG_COUNT
	.align		4
        /*000c*/ 	.byte	0x03, 0x1b
        /*000e*/ 	.short	0x00ff


	//----- nvinfo : EIATTR_MERCURY_ISA_VERSION
	.align		4
        /*0010*/ 	.byte	0x03, 0x5f
        /*0012*/ 	.short	0x0101


	//----- nvinfo : EIATTR_VRC_CTA_INIT_COUNT
	.align		4
        /*0014*/ 	.byte	0x02, 0x4a
	.zero		1
	.zero		1


	//----- nvinfo : EIATTR_EXIT_INSTR_OFFSETS
	.align		4
        /*0018*/ 	.byte	0x04, 0x1c
        /*001a*/ 	.short	(.L_71 - .L_70)


	//   ....[0]....
.L_70:
        /*001c*/ 	.word	0x00000010


	//----- nvinfo : EIATTR_SW_WAR
	.align		4
.L_71:
        /*0020*/ 	.byte	0x04, 0x36
        /*0022*/ 	.short	(.L_73 - .L_72)
.L_72:
        /*0024*/ 	.word	0x00000008
.L_73:


//--------------------- .nv.info._Z17initialize_arraysPiPjS0_i --------------------------
	.section	.nv.info._Z17initialize_arraysPiPjS0_i,"",@"SHT_CUDA_INFO"
	.sectionflags	@""
	.align	4


	//----- nvinfo : EIATTR_CUDA_API_VERSION
	.align		4
        /*0000*/ 	.byte	0x04, 0x37
        /*0002*/ 	.short	(.L_75 - .L_74)
.L_74:
        /*0004*/ 	.word	0x00000082


	//----- nvinfo : EIATTR_KPARAM_INFO
	.align		4
.L_75:
        /*0008*/ 	.byte	0x04, 0x17
        /*000a*/ 	.short	(.L_77 - .L_76)
.L_76:
        /*000c*/ 	.word	0x00000000
        /*0010*/ 	.short	0x0003
        /*0012*/ 	.short	0x0018
        /*0014*/ 	.byte	0x00, 0xf0, 0x11, 0x00


	//----- nvinfo : EIATTR_KPARAM_INFO
	.align		4
.L_77:
        /*0018*/ 	.byte	0x04, 0x17
        /*001a*/ 	.short	(.L_79 - .L_78)
.L_78:
        /*001c*/ 	.word	0x00000000
        /*0020*/ 	.short	0x0002
        /*0022*/ 	.short	0x0010
        /*0024*/ 	.byte	0x00, 0xf5, 0x21, 0x00


	//----- nvinfo : EIATTR_KPARAM_INFO
	.align		4
.L_79:
        /*0028*/ 	.byte	0x04, 0x17
        /*002a*/ 	.short	(.L_81 - .L_80)
.L_80:
        /*002c*/ 	.word	0x00000000
        /*0030*/ 	.short	0x0001
        /*0032*/ 	.short	0x0008
        /*0034*/ 	.byte	0x00, 0xf5, 0x21, 0x00


	//----- nvinfo : EIATTR_KPARAM_INFO
	.align		4
.L_81:
        /*0038*/ 	.byte	0x04, 0x17
        /*003a*/ 	.short	(.L_83 - .L_82)
.L_82:
        /*003c*/ 	.word	0x00000000
        /*0040*/ 	.short	0x0000
        /*0042*/ 	.short	0x0000
        /*0044*/ 	.byte	0x00, 0xf5, 0x21, 0x00


	//----- nvinfo : EIATTR_SPARSE_MMA_MASK
	.align		4
.L_83:
        /*0048*/ 	.byte	0x03, 0x50
        /*004a*/ 	.short	0x0000


	//----- nvinfo : EIATTR_MAXREG_COUNT
	.align		4
        /*004c*/ 	.byte	0x03, 0x1b
        /*004e*/ 	.short	0x00ff


	//----- nvinfo : EIATTR_MERCURY_ISA_VERSION
	.align		4
        /*0050*/ 	.byte	0x03, 0x5f
        /*0052*/ 	.short	0x0101


	//----- nvinfo : EIATTR_VRC_CTA_INIT_COUNT
	.align		4
        /*0054*/ 	.byte	0x02, 0x4a
	.zero		1
	.zero		1


	//----- nvinfo : EIATTR_EXIT_INSTR_OFFSETS
	.align		4
        /*0058*/ 	.byte	0x04, 0x1c
        /*005a*/ 	.short	(.L_85 - .L_84)


	//   ....[0]....
.L_84:
        /*005c*/ 	.word	0x000000d0


	//----- nvinfo : EIATTR_CBANK_PARAM_SIZE
	.align		4
.L_85:
        /*0060*/ 	.byte	0x03, 0x19
        /*0062*/ 	.short	0x001c


	//----- nvinfo : EIATTR_PARAM_CBANK
	.align		4
        /*0064*/ 	.byte	0x04, 0x0a
        /*0066*/ 	.short	(.L_87 - .L_86)
	.align		4
.L_86:
        /*0068*/ 	.word	index@(.nv.constant0._Z17initialize_arraysPiPjS0_i)
        /*006c*/ 	.short	0x0380
        /*006e*/ 	.short	0x001c


	//----- nvinfo : EIATTR_SW_WAR
	.align		4
.L_87:
        /*0070*/ 	.byte	0x04, 0x36
        /*0072*/ 	.short	(.L_89 - .L_88)
.L_88:
        /*0074*/ 	.word	0x00000008
.L_89:


//--------------------- .nv.info._Z14checkDistroyedPiPjS0_i --------------------------
	.section	.nv.info._Z14checkDistroyedPiPjS0_i,"",@"SHT_CUDA_INFO"
	.sectionflags	@""
	.align	4


	//----- nvinfo : EIATTR_CUDA_API_VERSION
	.align		4
        /*0000*/ 	.byte	0x04, 0x37
        /*0002*/ 	.short	(.L_91 - .L_90)
.L_90:
        /*0004*/ 	.word	0x00000082


	//----- nvinfo : EIATTR_KPARAM_INFO
	.align		4
.L_91:
        /*0008*/ 	.byte	0x04, 0x17
        /*000a*/ 	.short	(.L_93 - .L_92)
.L_92:
        /*000c*/ 	.word	0x00000000
        /*0010*/ 	.short	0x0003
        /*0012*/ 	.short	0x0018
        /*0014*/ 	.byte	0x00, 0xf0, 0x11, 0x00


	//----- nvinfo : EIATTR_KPARAM_INFO
	.align		4
.L_93:
        /*0018*/ 	.byte	0x04, 0x17
        /*001a*/ 	.short	(.L_95 - .L_94)
.L_94:
        /*001c*/ 	.word	0x00000000
        /*0020*/ 	.short	0x0002
        /*0022*/ 	.short	0x0010
        /*0024*/ 	.byte	0x00, 0xf5, 0x21, 0x00


	//----- nvinfo : EIATTR_KPARAM_INFO
	.align		4
.L_95:
        /*0028*/ 	.byte	0x04, 0x17
        /*002a*/ 	.short	(.L_97 - .L_96)
.L_96:
        /*002c*/ 	.word	0x00000000
        /*0030*/ 	.short	0x0001
        /*0032*/ 	.short	0x0008
        /*0034*/ 	.byte	0x00, 0xf5, 0x21, 0x00


	//----- nvinfo : EIATTR_KPARAM_INFO
	.align		4
.L_97:
        /*0038*/ 	.byte	0x04, 0x17
        /*003a*/ 	.short	(.L_99 - .L_98)
.L_98:
        /*003c*/ 	.word	0x00000000
        /*0040*/ 	.short	0x0000
        /*0042*/ 	.short	0x0000
        /*0044*/ 	.byte	0x00, 0xf5, 0x21, 0x00


	//----- nvinfo : EIATTR_SPARSE_MMA_MASK
	.align		4
.L_99:
        /*0048*/ 	.byte	0x03, 0x50
        /*004a*/ 	.short	0x0000


	//----- nvinfo : EIATTR_MAXREG_COUNT
	.align		4
        /*004c*/ 	.byte	0x03, 0x1b
        /*004e*/ 	.short	0x00ff


	//----- nvinfo : EIATTR_MERCURY_ISA_VERSION
	.align		4
        /*0050*/ 	.byte	0x03, 0x5f
        /*0052*/ 	.short	0x0101


	//----- nvinfo : EIATTR_INT_WARP_WIDE_INSTR_OFFSETS
	.align		4
        /*0054*/ 	.byte	0x04, 0x31
        /*0056*/ 	.short	(.L_101 - .L_100)


	//   ....[0]....
.L_100:
        /*0058*/ 	.word	0x00000110


	//----- nvinfo : EIATTR_VRC_CTA_INIT_COUNT
	.align		4
.L_101:
        /*005c*/ 	.byte	0x02, 0x4a
	.zero		1
	.zero		1


	//----- nvinfo : EIATTR_EXIT_INSTR_OFFSETS
	.align		4
        /*0060*/ 	.byte	0x04, 0x1c
        /*0062*/ 	.short	(.L_103 - .L_102)


	//   ....[0]....
.L_102:
        /*0064*/ 	.word	0x00000190


	//   ....[1]....
        /*0068*/ 	.word	0x00000320


	//   ....[2]....
        /*006c*/ 	.word	0x00000350


	//----- nvinfo : EIATTR_CRS_STACK_SIZE
	.align		4
.L_103:
        /*0070*/ 	.byte	0x04, 0x1e
        /*0072*/ 	.short	(.L_105 - .L_104)
.L_104:
        /*0074*/ 	.word	0x00000000


	//----- nvinfo : EIATTR_CBANK_PARAM_SIZE
	.align		4
.L_105:
        /*0078*/ 	.byte	0x03, 0x19
        /*007a*/ 	.short	0x001c


	//----- nvinfo : EIATTR_PARAM_CBANK
	.align		4
        /*007c*/ 	.byte	0x04, 0x0a
        /*007e*/ 	.short	(.L_107 - .L_106)
	.align		4
.L_106:
        /*0080*/ 	.word	index@(.nv.constant0._Z14checkDistroyedPiPjS0_i)
        /*0084*/ 	.short	0x0380
        /*0086*/ 	.short	0x001c


	//----- nvinfo : EIATTR_SW_WAR
	.align		4
.L_107:
        /*0088*/ 	.byte	0x04, 0x36
        /*008a*/ 	.short	(.L_109 - .L_108)
.L_108:
        /*008c*/ 	.word	0x00000008
.L_109:


//--------------------- .nv.info._Z4firePiS_PjS_S0_i --------------------------
	.section	.nv.info._Z4firePiS_PjS_S0_i,"",@"SHT_CUDA_INFO"
	.sectionflags	@""
	.align	4


	//----- nvinfo : EIATTR_CUDA_API_VERSION
	.align		4
        /*0000*/ 	.byte	0x04, 0x37
        /*0002*/ 	.short	(.L_111 - .L_110)
.L_110:
        /*0004*/ 	.word	0x00000082


	//----- nvinfo : EIATTR_KPARAM_INFO
	.align		4
.L_111:
        /*0008*/ 	.byte	0x04, 0x17
        /*000a*/ 	.short	(.L_113 - .L_112)
.L_112:
        /*000c*/ 	.word	0x00000000
        /*0010*/ 	.short	0x0005
        /*0012*/ 	.short	0x0028
        /*0014*/ 	.byte	0x00, 0xf0, 0x11, 0x00


	//----- nvinfo : EIATTR_KPARAM_INFO
	.align		4
.L_113:
        /*0018*/ 	.byte	0x04, 0x17
        /*001a*/ 	.short	(.L_115 - .L_114)
.L_114:
        /*001c*/ 	.word	0x00000000
        /*0020*/ 	.short	0x0004
        /*0022*/ 	.short	0x0020
        /*0024*/ 	.byte	0x00, 0xf5, 0x21, 0x00


	//----- nvinfo : EIATTR_KPARAM_INFO
	.align		4
.L_115:
        /*0028*/ 	.byte	0x04, 0x17
        /*002a*/ 	.short	(.L_117 - .L_116)
.L_116:
        /*002c*/ 	.word	0x00000000
        /*0030*/ 	.short	0x0003
        /*0032*/ 	.short	0x0018
        /*0034*/ 	.byte	0x00, 0xf5, 0x21, 0x00


	//----- nvinfo : EIATTR_KPARAM_INFO
	.align		4
.L_117:
        /*0038*/ 	.byte	0x04, 0x17
        /*003a*/ 	.short	(.L_119 - .L_118)
.L_118:
        /*003c*/ 	.word	0x00000000
        /*0040*/ 	.short	0x0002
        /*0042*/ 	.short	0x0010
        /*0044*/ 	.byte	0x00, 0xf5, 0x21, 0x00


	//----- nvinfo : EIATTR_KPARAM_INFO
	.align		4
.L_119:
        /*0048*/ 	.byte	0x04, 0x17
        /*004a*/ 	.short	(.L_121 - .L_120)
.L_120:
        /*004c*/ 	.word	0x00000000
        /*0050*/ 	.short	0x0001
        /*0052*/ 	.short	0x0008
        /*0054*/ 	.byte	0x00, 0xf5, 0x21, 0x00


	//----- nvinfo : EIATTR_KPARAM_INFO
	.align		4
.L_121:
        /*0058*/ 	.byte	0x04, 0x17
        /*005a*/ 	.short	(.L_123 - .L_122)
.L_122:
        /*005c*/ 	.word	0x00000000
        /*0060*/ 	.short	0x0000
        /*0062*/ 	.short	0x0000
        /*0064*/ 	.byte	0x00, 0xf5, 0x21, 0x00


	//----- nvinfo : EIATTR_SPARSE_MMA_MASK
	.align		4
.L_123:
        /*0068*/ 	.byte	0x03, 0x50
        /*006a*/ 	.short	0x0000


	//----- nvinfo : EIATTR_MAXREG_COUNT
	.align		4
        /*006c*/ 	.byte	0x03, 0x1b
        /*006e*/ 	.short	0x00ff


	//----- nvinfo : EIATTR_NUM_BARRIERS
	.align		4
        /*0070*/ 	.byte	0x02, 0x4c
        /*0072*/ 	.byte	0x01
	.zero		1


	//----- nvinfo : EIATTR_MERCURY_ISA_VERSION
	.align		4
        /*0074*/ 	.byte	0x03, 0x5f
        /*0076*/ 	.short	0x0101


	//----- nvinfo : EIATTR_VRC_CTA_INIT_COUNT
	.align		4
        /*0078*/ 	.byte	0x02, 0x4a
	.zero		1
	.zero		1


	//----- nvinfo : EIATTR_EXIT_INSTR_OFFSETS
	.align		4
        /*007c*/ 	.byte	0x04, 0x1c
        /*007e*/ 	.short	(.L_125 - .L_124)


	//   ....[0]....
.L_124:
        /*0080*/ 	.word	0x00000960


	//   ....[1]....
        /*0084*/ 	.word	0x000009c0


	//   ....[2]....
        /*0088*/ 	.word	0x00000a60


	//----- nvinfo : EIATTR_CRS_STACK_SIZE
	.align		4
.L_125:
        /*008c*/ 	.byte	0x04, 0x1e
        /*008e*/ 	.short	(.L_127 - .L_126)
.L_126:
        /*0090*/ 	.word	0x00000000


	//----- nvinfo : EIATTR_CBANK_PARAM_SIZE
	.align		4
.L_127:
        /*0094*/ 	.byte	0x03, 0x19
        /*0096*/ 	.short	0x002c


	//----- nvinfo : EIATTR_PARAM_CBANK
	.align		4
        /*0098*/ 	.byte	0x04, 0x0a
        /*009a*/ 	.short	(.L_129 - .L_128)
	.align		4
.L_128:
        /*009c*/ 	.word	index@(.nv.constant0._Z4firePiS_PjS_S0_i)
        /*00a0*/ 	.short	0x0380
        /*00a2*/ 	.short	0x002c


	//----- nvinfo : EIATTR_SW_WAR
	.align		4
.L_129:
        /*00a4*/ 	.byte	0x04, 0x36
        /*00a6*/ 	.short	(.L_131 - .L_130)
.L_130:
        /*00a8*/ 	.word	0x00000008
.L_131:


//--------------------- .nv.callgraph             --------------------------
	.section	.nv.callgraph,"",@"SHT_CUDA_CALLGRAPH"
	.align	4
	.sectionentsize	8
	.align		4
        /*0000*/ 	.word	0x00000000
	.align		4
        /*0004*/ 	.word	0xffffffff
	.align		4
        /*0008*/ 	.word	0x00000000
	.align		4
        /*000c*/ 	.word	0xfffffffe
	.align		4
        /*0010*/ 	.word	0x00000000
	.align		4
        /*0014*/ 	.word	0xfffffffd
	.align		4
        /*0018*/ 	.word	0x00000000
	.align		4
        /*001c*/ 	.word	0xfffffffc


//--------------------- .nv.constant4             --------------------------
	.section	.nv.constant4,"a",@progbits
	.align	8
	.align		8
.nv.constant4:
        /*0000*/ 	.dword	rounds
	.align		8
        /*0008*/ 	.dword	_ZN32_INTERNAL_d06a66ac_4_k_cu_rounds4cuda3std3__45__cpo5beginE
	.align		8
        /*0010*/ 	.dword	_ZN32_INTERNAL_d06a66ac_4_k_cu_rounds4cuda3std3__45__cpo3endE
	.align		8
        /*0018*/ 	.dword	_ZN32_INTERNAL_d06a66ac_4_k_cu_rounds4cuda3std3__45__cpo6cbeginE
	.align		8
        /*0020*/ 	.dword	_ZN32_INTERNAL_d06a66ac_4_k_cu_rounds4cuda3std3__45__cpo4cendE
	.align		8
        /*0028*/ 	.dword	_ZN32_INTERNAL_d06a66ac_4_k_cu_rounds4cuda3std3__45__cpo6rbeginE
	.align		8
        /*0030*/ 	.dword	_ZN32_INTERNAL_d06a66ac_4_k_cu_rounds4cuda3std3__45__cpo4rendE
	.align		8
        /*0038*/ 	.dword	_ZN32_INTERNAL_d06a66ac_4_k_cu_rounds4cuda3std3__45__cpo7crbeginE
	.align		8
        /*0040*/ 	.dword	_ZN32_INTERNAL_d06a66ac_4_k_cu_rounds4cuda3std3__45__cpo5crendE
	.align		8
        /*0048*/ 	.dword	_ZN32_INTERNAL_d06a66ac_4_k_cu_rounds4cuda3std3__434_GLOBAL__N__d06a66ac_4_k_cu_rounds6ignoreE
	.align		8
        /*0050*/ 	.dword	_ZN32_INTERNAL_d06a66ac_4_k_cu_rounds4cuda3std3__419piecewise_constructE
	.align		8
        /*0058*/ 	.dword	_ZN32_INTERNAL_d06a66ac_4_k_cu_rounds4cuda3std3__48in_placeE
	.align		8
        /*0060*/ 	.dword	_ZN32_INTERNAL_d06a66ac_4_k_cu_rounds4cuda3std3__420unreachable_sentinelE
	.align		8
        /*0068*/ 	.dword	_ZN32_INTERNAL_d06a66ac_4_k_cu_rounds4cuda3std3__47nulloptE
	.align		8
        /*0070*/ 	.dword	_ZN32_INTERNAL_d06a66ac_4_k_cu_rounds4cuda3std3__48unexpectE
	.align		8
        /*0078*/ 	.dword	_ZN32_INTERNAL_d06a66ac_4_k_cu_rounds4cuda3std6ranges3__45__cpo4swapE
	.align		8
        /*0080*/ 	.dword	_ZN32_INTERNAL_d06a66ac_4_k_cu_rounds4cuda3std6ranges3__45__cpo9iter_moveE
	.align		8
        /*0088*/ 	.dword	_ZN32_INTERNAL_d06a66ac_4_k_cu_rounds4cuda3std6ranges3__45__cpo5beginE
	.align		8
        /*0090*/ 	.dword	_ZN32_INTERNAL_d06a66ac_4_k_cu_rounds4cuda3std6ranges3__45__cpo3endE
	.align		8
        /*0098*/ 	.dword	_ZN32_INTERNAL_d06a66ac_4_k_cu_rounds4cuda3std6ranges3__45__cpo6cbeginE
	.align		8
        /*00a0*/ 	.dword	_ZN32_INTERNAL_d06a66ac_4_k_cu_rounds4cuda3std6ranges3__45__cpo4cendE
	.align		8
        /*00a8*/ 	.dword	_ZN32_INTERNAL_d06a66ac_4_k_cu_rounds4cuda3std6ranges3__45__cpo7advanceE
	.align		8
        /*00b0*/ 	.dword	_ZN32_INTERNAL_d06a66ac_4_k_cu_rounds4cuda3std6ranges3__45__cpo9iter_swapE
	.align		8
        /*00b8*/ 	.dword	_ZN32_INTERNAL_d06a66ac_4_k_cu_rounds4cuda3std6ranges3__45__cpo4nextE
	.align		8
        /*00c0*/ 	.dword	_ZN32_INTERNAL_d06a66ac_4_k_cu_rounds4cuda3std6ranges3__45__cpo4prevE
	.align		8
        /*00c8*/ 	.dword	_ZN32_INTERNAL_d06a66ac_4_k_cu_rounds4cuda3std6ranges3__45__cpo4dataE
	.align		8
        /*00d0*/ 	.dword	_ZN32_INTERNAL_d06a66ac_4_k_cu_rounds4cuda3std6ranges3__45__cpo5cdataE
	.align		8
        /*00d8*/ 	.dword	_ZN32_INTERNAL_d06a66ac_4_k_cu_rounds4cuda3std6ranges3__45__cpo4sizeE
	.align		8
        /*00e0*/ 	.dword	_ZN32_INTERNAL_d06a66ac_4_k_cu_rounds4cuda3std6ranges3__45__cpo5ssizeE
	.align		8
        /*00e8*/ 	.dword	_ZN32_INTERNAL_d06a66ac_4_k_cu_rounds4cuda3std6ranges3__45__cpo8distanceE
	.align		8
        /*00f0*/ 	.dword	_ZN32_INTERNAL_d06a66ac_4_k_cu_rounds6thrust24THRUST_300001_SM_1000_NS8cuda_cub3parE
	.align		8
        /*00f8*/ 	.dword	_ZN32_INTERNAL_d06a66ac_4_k_cu_rounds6thrust24THRUST_300001_SM_1000_NS8cuda_cub10par_nosyncE
	.align		8
        /*0100*/ 	.dword	_ZN32_INTERNAL_d06a66ac_4_k_cu_rounds6thrust24THRUST_300001_SM_1000_NS6system6detail10sequential3seqE
	.align		8
        /*0108*/ 	.dword	_ZN32_INTERNAL_d06a66ac_4_k_cu_rounds6thrust24THRUST_300001_SM_1000_NS12placeholders2_1E
	.align		8
        /*0110*/ 	.dword	_ZN32_INTERNAL_d06a66ac_4_k_cu_rounds6thrust24THRUST_300001_SM_1000_NS12placeholders2_2E
	.align		8
        /*0118*/ 	.dword	_ZN32_INTERNAL_d06a66ac_4_k_cu_rounds6thrust24THRUST_300001_SM_1000_NS12placeholders2_3E
	.align		8
        /*0120*/ 	.dword	_ZN32_INTERNAL_d06a66ac_4_k_cu_rounds6thrust24THRUST_300001_SM_1000_NS12placeholders2_4E
	.align		8
        /*0128*/ 	.dword	_ZN32_INTERNAL_d06a66ac_4_k_cu_rounds6thrust24THRUST_300001_SM_1000_NS12placeholders2_5E
	.align		8
        /*0130*/ 	.dword	_ZN32_INTERNAL_d06a66ac_4_k_cu_rounds6thrust24THRUST_300001_SM_1000_NS12placeholders2_6E
	.align		8
        /*0138*/ 	.dword	_ZN32_INTERNAL_d06a66ac_4_k_cu_rounds6thrust24THRUST_300001_SM_1000_NS12placeholders2_7E
	.align		8
        /*0140*/ 	.dword	_ZN32_INTERNAL_d06a66ac_4_k_cu_rounds6thrust24THRUST_300001_SM_1000_NS12placeholders2_8E
	.align		8
        /*0148*/ 	.dword	_ZN32_INTERNAL_d06a66ac_4_k_cu_rounds6thrust24THRUST_300001_SM_1000_NS12placeholders2_9E
	.align		8
        /*0150*/ 	.dword	_ZN32_INTERNAL_d06a66ac_4_k_cu_rounds6thrust24THRUST_300001_SM_1000_NS12placeholders3_10E
	.align		8
        /*0158*/ 	.dword	_ZN32_INTERNAL_d06a66ac_4_k_cu_rounds6thrust24THRUST_300001_SM_1000_NS3seqE


//--------------------- .text._ZN3cub18CUB_300001_SM_10006detail11EmptyKernelIvEEvv --------------------------
	.section	.text._ZN3cub18CUB_300001_SM_10006detail11EmptyKernelIvEEvv,"ax",@progbits
	.align	128
        .global         _ZN3cub18CUB_300001_SM_10006detail11EmptyKernelIvEEvv
        .type           _ZN3cub18CUB_300001_SM_10006detail11EmptyKernelIvEEvv,@function
        .size           _ZN3cub18CUB_300001_SM_10006detail11EmptyKernelIvEEvv,(.L_x_16 - _ZN3cub18CUB_300001_SM_10006detail11EmptyKernelIvEEvv)
        .other          _ZN3cub18CUB_300001_SM_10006detail11EmptyKernelIvEEvv,@"STO_CUDA_ENTRY STV_DEFAULT"
_ZN3cub18CUB_300001_SM_10006detail11EmptyKernelIvEEvv:
.text._ZN3cub18CUB_300001_SM_10006detail11EmptyKernelIvEEvv:
[----:B------:R-:W-:Y:S01]  /*0000*/  LDC R1, c[0x0][0x37c] ;  /* 0x0000df00ff017b82 */ /* 0x000fe20000000800 */
[----:B------:R-:W-:Y:S05]  /*0010*/  EXIT ;  /* 0x000000000000794d */ /* 0x000fea0003800000 */
.L_x_0:
[----:B------:R-:W-:-:S00]  /*0020*/  BRA `(.L_x_0) ;  /* 0xfffffffc00fc7947 */ /* 0x000fc0000383ffff */
[----:B------:R-:W-:-:S00]  /*0030*/  NOP ;  /* 0x0000000000007918 */ /* 0x000fc00000000000 */
        /* <DEDUP_REMOVED lines=12> */
.L_x_16:


//--------------------- .text._Z17initialize_arraysPiPjS0_i --------------------------
	.section	.text._Z17initialize_arraysPiPjS0_i,"ax",@progbits
	.align	128
        .global         _Z17initialize_arraysPiPjS0_i
        .type           _Z17initialize_arraysPiPjS0_i,@function
        .size           _Z17initialize_arraysPiPjS0_i,(.L_x_17 - _Z17initialize_arraysPiPjS0_i)
        .other          _Z17initialize_arraysPiPjS0_i,@"STO_CUDA_ENTRY STV_DEFAULT"
_Z17initialize_arraysPiPjS0_i:
.text._Z17initialize_arraysPiPjS0_i:
[----:B------:R-:W-:Y:S01]  /*0000*/  LDC R1, c[0x0][0x37c] ;  /* 0x0000df00ff017b82 */ /* 0x000fe20000000800 */
[----:B------:R-:W0:Y:S07]  /*0010*/  S2R R9, SR_TID.X ;  /* 0x0000000000097919 */ /* 0x000e2e0000002100 */
[----:B------:R-:W0:Y:S01]  /*0020*/  LDC.64 R2, c[0x0][0x380] ;  /* 0x0000e000ff027b82 */ /* 0x000e220000000a00 */
[----:B------:R-:W1:Y:S07]  /*0030*/  LDCU.64 UR4, c[0x0][0x358] ;  /* 0x00006b00ff0477ac */ /* 0x000e6e0008000a00 */
[----:B------:R-:W2:Y:S08]  /*0040*/  LDC.64 R4, c[0x0][0x388] ;  /* 0x0000e200ff047b82 */ /* 0x000eb00000000a00 */
[----:B------:R-:W3:Y:S08]  /*0050*/  LDC.64 R6, c[0x0][0x390] ;  /* 0x0000e400ff067b82 */ /* 0x000ef00000000a00 */
[----:B------:R-:W1:Y:S01]  /*0060*/  LDC R11, c[0x0][0x398] ;  /* 0x0000e600ff0b7b82 */ /* 0x000e620000000800 */
[----:B0-----:R-:W-:-:S04]  /*0070*/  IMAD.WIDE.U32 R2, R9, 0x4, R2 ;  /* 0x0000000409027825 */ /* 0x001fc800078e0002 */
[----:B--2---:R-:W-:-:S04]  /*0080*/  IMAD.WIDE.U32 R4, R9, 0x4, R4 ;  /* 0x0000000409047825 */ /* 0x004fc800078e0004 */
[----:B---3--:R-:W-:Y:S01]  /*0090*/  IMAD.WIDE.U32 R6, R9, 0x4, R6 ;  /* 0x0000000409067825 */ /* 0x008fe200078e0006 */
[----:B-1----:R-:W-:Y:S04]  /*00a0*/  STG.E desc[UR4][R2.64], R11 ;  /* 0x0000000b02007986 */ /* 0x002fe8000c101904 */
[----:B------:R-:W-:Y:S04]  /*00b0*/  STG.E desc[UR4][R4.64], RZ ;  /* 0x000000ff04007986 */ /* 0x000fe8000c101904 */
[----:B------:R-:W-:Y:S01]  /*00c0*/  STG.E desc[UR4][R6.64], RZ ;  /* 0x000000ff06007986 */ /* 0x000fe2000c101904 */
[----:B------:R-:W-:Y:S05]  /*00d0*/  EXIT ;  /* 0x000000000000794d */ /* 0x000fea0003800000 */
.L_x_1:
        /* <DEDUP_REMOVED lines=10> */
.L_x_17:


//--------------------- .text._Z14checkDistroyedPiPjS0_i --------------------------
	.section	.text._Z14checkDistroyedPiPjS0_i,"ax",@progbits
	.align	128
        .global         _Z14checkDistroyedPiPjS0_i
        .type           _Z14checkDistroyedPiPjS0_i,@function
        .size           _Z14checkDistroyedPiPjS0_i,(.L_x_18 - _Z14checkDistroyedPiPjS0_i)
        .other          _Z14checkDistroyedPiPjS0_i,@"STO_CUDA_ENTRY STV_DEFAULT"
_Z14checkDistroyedPiPjS0_i:
.text._Z14checkDistroyedPiPjS0_i:
[----:B------:R-:W-:Y:S01]  /*0000*/  LDC R1, c[0x0][0x37c] ;  /* 0x0000df00ff017b82 */ /* 0x000fe20000000800 */
[----:B------:R-:W0:Y:S07]  /*0010*/  S2R R5, SR_TID.X ;  /* 0x0000000000057919 */ /* 0x000e2e0000002100 */
[----:B------:R-:W0:Y:S01]  /*0020*/  LDC.64 R2, c[0x0][0x380] ;  /* 0x0000e000ff027b82 */ /* 0x000e220000000a00 */
[----:B------:R-:W1:Y:S01]  /*0030*/  LDCU.64 UR4, c[0x0][0x358] ;  /* 0x00006b00ff0477ac */ /* 0x000e620008000a00 */
[----:B0-----:R-:W-:-:S06]  /*0040*/  IMAD.WIDE.U32 R2, R5, 0x4, R2 ;  /* 0x0000000405027825 */ /* 0x001fcc00078e0002 */
[----:B-1----:R-:W2:Y:S01]  /*0050*/  LDG.E R2, desc[UR4][R2.64] ;  /* 0x0000000402027981 */ /* 0x002ea2000c1e1900 */
[----:B------:R-:W-:Y:S01]  /*0060*/  BSSY.RECONVERGENT B0, `(.L_x_2) ;  /* 0x0000012000007945 */ /* 0x000fe20003800200 */
[----:B------:R-:W-:Y:S02]  /*0070*/  ISETP.NE.AND P0, PT, R5, RZ, PT ;  /* 0x000000ff0500720c */ /* 0x000fe40003f05270 */
[----:B--2---:R-:W-:-:S13]  /*0080*/  ISETP.GT.AND P1, PT, R2, RZ, PT ;  /* 0x000000ff0200720c */ /* 0x004fda0003f24270 */
[----:B------:R-:W-:Y:S05]  /*0090*/  @P1 BRA `(.L_x_3) ;  /* 0x0000000000381947 */ /* 0x000fea0003800000 */
[----:B------:R-:W0:Y:S02]  /*00a0*/  LDC.64 R2, c[0x0][0x388] ;  /* 0x0000e200ff027b82 */ /* 0x000e240000000a00 */
[----:B0-----:R-:W-:-:S05]  /*00b0*/  IMAD.WIDE.U32 R2, R5, 0x4, R2 ;  /* 0x0000000405027825 */ /* 0x001fca00078e0002 */
[----:B------:R-:W2:Y:S02]  /*00c0*/  LDG.E R0, desc[UR4][R2.64] ;  /* 0x0000000402007981 */ /* 0x000ea4000c1e1900 */
[----:B--2---:R-:W-:-:S13]  /*00d0*/  ISETP.NE.AND P1, PT, R0, RZ, PT ;  /* 0x000000ff0000720c */ /* 0x004fda0003f25270 */
[----:B------:R-:W-:Y:S05]  /*00e0*/  @P1 BRA `(.L_x_3) ;  /* 0x0000000000241947 */ /* 0x000fea0003800000 */
[----:B------:R-:W0:Y:S01]  /*00f0*/  S2R R0, SR_LANEID ;  /* 0x0000000000007919 */ /* 0x000e220000000000 */
[----:B------:R-:W1:Y:S01]  /*0100*/  LDC.64 R4, c[0x0][0x390] ;  /* 0x0000e400ff047b82 */ /* 0x000e620000000a00 */
[----:B------:R-:W-:Y:S01]  /*0110*/  VOTEU.ANY UR6, UPT, PT ;  /* 0x0000000000067886 */ /* 0x000fe200038e0100 */
[----:B------:R-:W-:Y:S01]  /*0120*/  IMAD.MOV.U32 R9, RZ, RZ, 0x1 ;  /* 0x00000001ff097424 */ /* 0x000fe200078e00ff */
[----:B------:R-:W-:Y:S02]  /*0130*/  UFLO.U32 UR7, UR6 ;  /* 0x00000006000772bd */ /* 0x000fe400080e0000 */
[----:B------:R-:W1:Y:S02]  /*0140*/  POPC R7, UR6 ;  /* 0x0000000600077d09 */ /* 0x000e640008000000 */
[----:B------:R2:W-:Y:S02]  /*0150*/  STG.E desc[UR4][R2.64], R9 ;  /* 0x0000000902007986 */ /* 0x0005e4000c101904 */
[----:B0-----:R-:W-:-:S13]  /*0160*/  ISETP.EQ.U32.AND P1, PT, R0, UR7, PT ;  /* 0x0000000700007c0c */ /* 0x001fda000bf22070 */
[----:B-1----:R2:W-:Y:S02]  /*0170*/  @P1 REDG.E.ADD.STRONG.GPU desc[UR4][R4.64], R7 ;  /* 0x000000070400198e */ /* 0x0025e4000c12e104 */
.L_x_3:
[----:B------:R-:W-:Y:S05]  /*0180*/  BSYNC.RECONVERGENT B0 ;  /* 0x0000000000007941 */ /* 0x000fea0003800200 */
.L_x_2:
[----:B------:R-:W-:Y:S05]  /*0190*/  @P0 EXIT ;  /* 0x000000000000094d */ /* 0x000fea0003800000 */
[----:B--2---:R-:W0:Y:S08]  /*01a0*/  LDC.64 R2, c[0x4][RZ] ;  /* 0x01000000ff027b82 */ /* 0x004e300000000a00 */
[----:B------:R-:W1:Y:S01]  /*01b0*/  LDC R8, c[0x0][0x398] ;  /* 0x0000e600ff087b82 */ /* 0x000e620000000800 */
[----:B0-----:R-:W2:Y:S01]  /*01c0*/  LDG.E R0, desc[UR4][R2.64] ;  /* 0x0000000402007981 */ /* 0x001ea2000c1e1900 */
[----:B-1----:R-:W0:Y:S01]  /*01d0*/  I2F.U32.RP R6, R8 ;  /* 0x0000000800067306 */ /* 0x002e220000209000 */
[----:B------:R-:W-:-:S07]  /*01e0*/  ISETP.NE.U32.AND P1, PT, R8, RZ, PT ;  /* 0x000000ff0800720c */ /* 0x000fce0003f25070 */
[----:B0-----:R-:W0:Y:S02]  /*01f0*/  MUFU.RCP R6, R6 ;  /* 0x0000000600067308 */ /* 0x001e240000001000 */
[----:B0-----:R-:W-:-:S06]  /*0200*/  VIADD R4, R6, 0xffffffe ;  /* 0x0ffffffe06047836 */ /* 0x001fcc0000000000 */
[----:B------:R0:W1:Y:S02]  /*0210*/  F2I.FTZ.U32.TRUNC.NTZ R5, R4 ;  /* 0x0000000400057305 */ /* 0x000064000021f000 */
[----:B0-----:R-:W-:Y:S01]  /*0220*/  IMAD.MOV.U32 R4, RZ, RZ, RZ ;  /* 0x000000ffff047224 */ /* 0x001fe200078e00ff */
[----:B-1----:R-:W-:-:S05]  /*0230*/  IADD3 R7, PT, PT, RZ, -R5, RZ ;  /* 0x80000005ff077210 */ /* 0x002fca0007ffe0ff */
[----:B------:R-:W-:-:S04]  /*0240*/  IMAD R7, R7, R8, RZ ;  /* 0x0000000807077224 */ /* 0x000fc800078e02ff */
[----:B------:R-:W-:-:S04]  /*0250*/  IMAD.HI.U32 R5, R5, R7, R4 ;  /* 0x0000000705057227 */ /* 0x000fc800078e0004 */
[----:B------:R-:W-:Y:S02]  /*0260*/  VIADD R4, R8, 0xffffffff ;  /* 0xffffffff08047836 */ /* 0x000fe40000000000 */
[----:B--2---:R-:W-:-:S05]  /*0270*/  IMAD.HI.U32 R5, R5, R0, RZ ;  /* 0x0000000005057227 */ /* 0x004fca00078e00ff */
[----:B------:R-:W-:-:S05]  /*0280*/  IADD3 R5, PT, PT, -R5, RZ, RZ ;  /* 0x000000ff05057210 */ /* 0x000fca0007ffe1ff */
[----:B------:R-:W-:-:S05]  /*0290*/  IMAD R5, R8, R5, R0 ;  /* 0x0000000508057224 */ /* 0x000fca00078e0200 */
[----:B------:R-:W-:-:S13]  /*02a0*/  ISETP.GE.U32.AND P0, PT, R5, R8, PT ;  /* 0x000000080500720c */ /* 0x000fda0003f06070 */
[----:B------:R-:W-:-:S05]  /*02b0*/  @P0 IMAD.IADD R5, R5, 0x1, -R8 ;  /* 0x0000000105050824 */ /* 0x000fca00078e0a08 */
[----:B------:R-:W-:-:S13]  /*02c0*/  ISETP.GE.U32.AND P0, PT, R5, R8, PT ;  /* 0x000000080500720c */ /* 0x000fda0003f06070 */
[-C--:B------:R-:W-:Y:S02]  /*02d0*/  @P0 IADD3 R5, PT, PT, R5, -R8.reuse, RZ ;  /* 0x8000000805050210 */ /* 0x080fe40007ffe0ff */
[----:B------:R-:W-:-:S04]  /*02e0*/  @!P1 LOP3.LUT R5, RZ, R8, RZ, 0x33, !PT ;  /* 0x00000008ff059212 */ /* 0x000fc800078e33ff */
[----:B------:R-:W-:-:S13]  /*02f0*/  ISETP.NE.AND P0, PT, R5, R4, PT ;  /* 0x000000040500720c */ /* 0x000fda0003f05270 */
[----:B------:R-:W-:-:S05]  /*0300*/  @!P0 IADD3 R5, PT, PT, R0, 0x2, RZ ;  /* 0x0000000200058810 */ /* 0x000fca0007ffe0ff */
[----:B------:R0:W-:Y:S01]  /*0310*/  @!P0 STG.E desc[UR4][R2.64], R5 ;  /* 0x0000000502008986 */ /* 0x0001e2000c101904 */
[----:B------:R-:W-:Y:S05]  /*0320*/  @!P0 EXIT ;  /* 0x000000000000894d */ /* 0x000fea0003800000 */
[----:B0-----:R-:W-:-:S05]  /*0330*/  VIADD R5, R0, 0x1 ;  /* 0x0000000100057836 */ /* 0x001fca0000000000 */
[----:B------:R-:W-:Y:S01]  /*0340*/  STG.E desc[UR4][R2.64], R5 ;  /* 0x0000000502007986 */ /* 0x000fe2000c101904 */
[----:B------:R-:W-:Y:S05]  /*0350*/  EXIT ;  /* 0x000000000000794d */ /* 0x000fea0003800000 */
.L_x_4:
        /* <DEDUP_REMOVED lines=10> */
.L_x_18:


//--------------------- .text._Z4firePiS_PjS_S0_i --------------------------
	.section	.text._Z4firePiS_PjS_S0_i,"ax",@progbits
	.align	128
        .global         _Z4firePiS_PjS_S0_i
        .type           _Z4firePiS_PjS_S0_i,@function
        .size           _Z4firePiS_PjS_S0_i,(.L_x_19 - _Z4firePiS_PjS_S0_i)
        .other          _Z4firePiS_PjS_S0_i,@"STO_CUDA_ENTRY STV_DEFAULT"
_Z4firePiS_PjS_S0_i:
.text._Z4firePiS_PjS_S0_i:
[----:B------:R-:W-:Y:S01]  /*0000*/  LDC R1, c[0x0][0x37c] ;  /* 0x0000df00ff017b82 */ /* 0x000fe20000000800 */
[----:B------:R-:W0:Y:S01]  /*0010*/  S2R R0, SR_TID.X ;  /* 0x0000000000007919 */ /* 0x000e220000002100 */
[----:B------:R-:W1:Y:S01]  /*0020*/  LDCU.64 UR6, c[0x0][0x358] ;  /* 0x00006b00ff0677ac */ /* 0x000e620008000a00 */
[----:B------:R-:W-:Y:S01]  /*0030*/  BSSY.RECONVERGENT B0, `(.L_x_5) ;  /* 0x000002c000007945 */ /* 0x000fe20003800200 */
[----:B------:R-:W2:Y:S01]  /*0040*/  S2R R11, SR_CTAID.X ;  /* 0x00000000000b7919 */ /* 0x000ea20000002500 */
[----:B0-----:R-:W-:-:S13]  /*0050*/  ISETP.NE.AND P0, PT, R0, RZ, PT ;  /* 0x000000ff0000720c */ /* 0x001fda0003f05270 */
[----:B-12---:R-:W-:Y:S05]  /*0060*/  @P0 BRA `(.L_x_6) ;  /* 0x0000000000a00947 */ /* 0x006fea0003800000 */
[----:B------:R-:W0:Y:S01]  /*0070*/  LDC.64 R2, c[0x4][RZ] ;  /* 0x01000000ff027b82 */ /* 0x000e220000000a00 */
[----:B------:R-:W1:Y:S01]  /*0080*/  LDCU UR5, c[0x0][0x3a8] ;  /* 0x00007500ff0577ac */ /* 0x000e620008000800 */
[----:B0-----:R-:W2:Y:S01]  /*0090*/  LDG.E R2, desc[UR6][R2.64] ;  /* 0x0000000602027981 */ /* 0x001ea2000c1e1900 */
[----:B-1----:R-:W0:Y:S05]  /*00a0*/  I2F.U32.RP R6, UR5 ;  /* 0x0000000500067d06 */ /* 0x002e2a0008209000 */
[----:B------:R-:W2:Y:S01]  /*00b0*/  S2UR UR4, SR_CTAID.X ;  /* 0x00000000000479c3 */ /* 0x000ea20000002500 */
[----:B------:R-:W-:Y:S02]  /*00c0*/  ISETP.NE.U32.AND P1, PT, RZ, UR5, PT ;  /* 0x00000005ff007c0c */ /* 0x000fe4000bf25070 */
[----:B0-----:R-:W0:Y:S02]  /*00d0*/  MUFU.RCP R6, R6 ;  /* 0x0000000600067308 */ /* 0x001e240000001000 */
[----:B0-----:R-:W-:-:S06]  /*00e0*/  VIADD R4, R6, 0xffffffe ;  /* 0x0ffffffe06047836 */ /* 0x001fcc0000000000 */
[----:B------:R0:W1:Y:S02]  /*00f0*/  F2I.FTZ.U32.TRUNC.NTZ R5, R4 ;  /* 0x0000000400057305 */ /* 0x000064000021f000 */
[----:B0-----:R-:W-:Y:S02]  /*0100*/  IMAD.MOV.U32 R4, RZ, RZ, RZ ;  /* 0x000000ffff047224 */ /* 0x001fe400078e00ff */
[----:B-1----:R-:W-:-:S04]  /*0110*/  IMAD.MOV R7, RZ, RZ, -R5 ;  /* 0x000000ffff077224 */ /* 0x002fc800078e0a05 */
[----:B------:R-:W-:-:S04]  /*0120*/  IMAD R7, R7, UR5, RZ ;  /* 0x0000000507077c24 */ /* 0x000fc8000f8e02ff */
[----:B------:R-:W-:-:S04]  /*0130*/  IMAD.HI.U32 R5, R5, R7, R4 ;  /* 0x0000000705057227 */ /* 0x000fc800078e0004 */
[----:B--2---:R-:W-:-:S04]  /*0140*/  VIADD R2, R2, UR4 ;  /* 0x0000000402027c36 */ /* 0x004fc80008000000 */
[----:B------:R-:W-:-:S04]  /*0150*/  IMAD.HI.U32 R5, R5, R2, RZ ;  /* 0x0000000205057227 */ /* 0x000fc800078e00ff */
[----:B------:R-:W-:-:S04]  /*0160*/  IMAD.MOV R5, RZ, RZ, -R5 ;  /* 0x000000ffff057224 */ /* 0x000fc800078e0a05 */
[----:B------:R-:W-:Y:S02]  /*0170*/  IMAD R7, R5, UR5, R2 ;  /* 0x0000000505077c24 */ /* 0x000fe4000f8e0202 */
[----:B------:R-:W0:Y:S03]  /*0180*/  LDC.64 R2, c[0x0][0x380] ;  /* 0x0000e000ff027b82 */ /* 0x000e260000000a00 */
[----:B------:R-:W-:-:S05]  /*0190*/  ISETP.GE.U32.AND P0, PT, R7, UR5, PT ;  /* 0x0000000507007c0c */ /* 0x000fca000bf06070 */
[----:B------:R-:W1:Y:S08]  /*01a0*/  LDC.64 R4, c[0x0][0x388] ;  /* 0x0000e200ff047b82 */ /* 0x000e700000000a00 */
[----:B------:R-:W-:-:S05]  /*01b0*/  @P0 VIADD R7, R7, -UR5 ;  /* 0x8000000507070c36 */ /* 0x000fca0008000000 */
[----:B------:R-:W-:-:S13]  /*01c0*/  ISETP.GE.U32.AND P0, PT, R7, UR5, PT ;  /* 0x0000000507007c0c */ /* 0x000fda000bf06070 */
[----:B------:R-:W-:Y:S01]  /*01d0*/  @P0 VIADD R7, R7, -UR5 ;  /* 0x8000000507070c36 */ /* 0x000fe20008000000 */
[----:B------:R-:W-:-:S05]  /*01e0*/  @!P1 LOP3.LUT R7, RZ, UR5, RZ, 0x33, !PT ;  /* 0x00000005ff079c12 */ /* 0x000fca000f8e33ff */
[----:B0-----:R-:W-:-:S04]  /*01f0*/  IMAD.WIDE R2, R7, 0x4, R2 ;  /* 0x0000000407027825 */ /* 0x001fc800078e0202 */
[----:B-1----:R-:W-:Y:S02]  /*0200*/  IMAD.WIDE R4, R7, 0x4, R4 ;  /* 0x0000000407047825 */ /* 0x002fe400078e0204 */
[----:B------:R-:W2:Y:S04]  /*0210*/  LDG.E R2, desc[UR6][R2.64] ;  /* 0x0000000602027981 */ /* 0x000ea8000c1e1900 */
[----:B------:R2:W3:Y:S01]  /*0220*/  LDG.E R6, desc[UR6][R4.64] ;  /* 0x0000000604067981 */ /* 0x0004e2000c1e1900 */
[----:B------:R-:W0:Y:S01]  /*0230*/  S2UR UR5, SR_CgaCtaId ;  /* 0x00000000000579c3 */ /* 0x000e220000008800 */
[----:B------:R-:W-:Y:S01]  /*0240*/  UMOV UR4, 0x400 ;  /* 0x0000040000047882 */ /* 0x000fe20000000000 */
[----:B------:R-:W-:Y:S02]  /*0250*/  IMAD.MOV.U32 R8, RZ, RZ, 0x7fffffff ;  /* 0x7fffffffff087424 */ /* 0x000fe400078e00ff */
[----:B------:R-:W-:Y:S01]  /*0260*/  IMAD.MOV.U32 R9, RZ, RZ, -0x1 ;  /* 0xffffffffff097424 */ /* 0x000fe200078e00ff */
[----:B0-----:R-:W-:-:S09]  /*0270*/  ULEA UR4, UR5, UR4, 0x18 ;  /* 0x0000000405047291 */ /* 0x001fd2000f8ec0ff */
[----:B------:R0:W-:Y:S04]  /*0280*/  STS [UR4+0x4], R8 ;  /* 0x00000408ff007988 */ /* 0x0001e80008000804 */
[----:B------:R0:W-:Y:S04]  /*0290*/  STS [UR4+0x8], R9 ;  /* 0x00000809ff007988 */ /* 0x0001e80008000804 */
[----:B------:R-:W-:Y:S01]  /*02a0*/  STS [UR4], RZ ;  /* 0x000000ffff007988 */ /* 0x000fe20008000804 */
[--C-:B--2---:R-:W-:Y:S01]  /*02b0*/  SHF.R.S32.HI R5, RZ, 0x1f, R2.reuse ;  /* 0x0000001fff057819 */ /* 0x104fe20000011402 */
[----:B------:R-:W-:Y:S01]  /*02c0*/  IMAD.MOV.U32 R4, RZ, RZ, R2 ;  /* 0x000000ffff047224 */ /* 0x000fe200078e0002 */
[----:B---3--:R-:W-:-:S05]  /*02d0*/  SHF.R.S32.HI R7, RZ, 0x1f, R6 ;  /* 0x0000001fff077819 */ /* 0x008fca0000011406 */
[----:B------:R0:W-:Y:S02]  /*02e0*/  STS.128 [UR4+0x10], R4 ;  /* 0x00001004ff007988 */ /* 0x0001e40008000c04 */
.L_x_6:
[----:B------:R-:W-:Y:S05]  /*02f0*/  BSYNC.RECONVERGENT B0 ;  /* 0x0000000000007941 */ /* 0x000fea0003800200 */
.L_x_5:
[----:B------:R-:W-:Y:S01]  /*0300*/  BAR.SYNC.DEFER_BLOCKING 0x0 ;  /* 0x0000000000007b1d */ /* 0x000fe20000010000 */
[----:B------:R-:W-:-:S13]  /*0310*/  ISETP.NE.AND P0, PT, R0, R11, PT ;  /* 0x0000000b0000720c */ /* 0x000fda0003f05270 */
[----:B------:R-:W-:Y:S05]  /*0320*/  @!P0 BRA `(.L_x_7) ;  /* 0x0000000400808947 */ /* 0x000fea0003800000 */
[----:B0-----:R-:W0:Y:S02]  /*0330*/  LDC.64 R4, c[0x0][0x3a0] ;  /* 0x0000e800ff047b82 */ /* 0x001e240000000a00 */
[----:B0-----:R-:W-:-:S06]  /*0340*/  IMAD.WIDE.U32 R2, R11, 0x4, R4 ;  /* 0x000000040b027825 */ /* 0x001fcc00078e0004 */
[----:B------:R-:W2:Y:S02]  /*0350*/  LDG.E R2, desc[UR6][R2.64] ;  /* 0x0000000602027981 */ /* 0x000ea4000c1e1900 */
[----:B--2---:R-:W-:-:S13]  /*0360*/  ISETP.NE.AND P0, PT, R2, RZ, PT ;  /* 0x000000ff0200720c */ /* 0x004fda0003f05270 */
[----:B------:R-:W-:Y:S05]  /*0370*/  @P0 BRA `(.L_x_7) ;  /* 0x00000004006c0947 */ /* 0x000fea0003800000 */
[----:B------:R-:W-:-:S06]  /*0380*/  IMAD.WIDE.U32 R2, R0, 0x4, R4 ;  /* 0x0000000400027825 */ /* 0x000fcc00078e0004 */
[----:B------:R-:W2:Y:S02]  /*0390*/  LDG.E R2, desc[UR6][R2.64] ;  /* 0x0000000602027981 */ /* 0x000ea4000c1e1900 */
[----:B--2---:R-:W-:-:S13]  /*03a0*/  ISETP.NE.AND P0, PT, R2, RZ, PT ;  /* 0x000000ff0200720c */ /* 0x004fda0003f05270 */
[----:B------:R-:W-:Y:S05]  /*03b0*/  @P0 BRA `(.L_x_7) ;  /* 0x00000004005c0947 */ /* 0x000fea0003800000 */
[----:B------:R-:W0:Y:S08]  /*03c0*/  LDC.64 R16, c[0x0][0x380] ;  /* 0x0000e000ff107b82 */ /* 0x000e300000000a00 */
[----:B------:R-:W1:Y:S01]  /*03d0*/  LDC.64 R22, c[0x0][0x388] ;  /* 0x0000e200ff167b82 */ /* 0x000e620000000a00 */
[----:B0-----:R-:W-:-:S04]  /*03e0*/  IMAD.WIDE.U32 R2, R11, 0x4, R16 ;  /* 0x000000040b027825 */ /* 0x001fc800078e0010 */
[C---:B------:R-:W-:Y:S01]  /*03f0*/  IMAD.WIDE.U32 R16, R0.reuse, 0x4, R16 ;  /* 0x0000000400107825 */ /* 0x040fe200078e0010 */
[----:B------:R-:W2:Y:S03]  /*0400*/  LDG.E R13, desc[UR6][R2.64] ;  /* 0x00000006020d7981 */ /* 0x000ea6000c1e1900 */
[--C-:B-1----:R-:W-:Y:S01]  /*0410*/  IMAD.WIDE.U32 R8, R11, 0x4, R22.reuse ;  /* 0x000000040b087825 */ /* 0x102fe200078e0016 */
[----:B------:R-:W3:Y:S03]  /*0420*/  LDG.E R10, desc[UR6][R16.64] ;  /* 0x00000006100a7981 */ /* 0x000ee6000c1e1900 */
[----:B------:R-:W-:Y:S01]  /*0430*/  IMAD.WIDE.U32 R22, R0, 0x4, R22 ;  /* 0x0000000400167825 */ /* 0x000fe200078e0016 */
[----:B------:R-:W4:Y:S04]  /*0440*/  LDG.E R15, desc[UR6][R8.64] ;  /* 0x00000006080f7981 */ /* 0x000f28000c1e1900 */
[----:B------:R-:W5:Y:S01]  /*0450*/  LDG.E R14, desc[UR6][R22.64] ;  /* 0x00000006160e7981 */ /* 0x000f62000c1e1900 */
[----:B------:R-:W0:Y:S01]  /*0460*/  S2UR UR5, SR_CgaCtaId ;  /* 0x00000000000579c3 */ /* 0x000e220000008800 */
[----:B------:R-:W-:-:S02]  /*0470*/  UMOV UR4, 0x400 ;  /* 0x0000040000047882 */ /* 0x000fc40000000000 */
[----:B0-----:R-:W-:-:S09]  /*0480*/  ULEA UR4, UR5, UR4, 0x18 ;  /* 0x0000000405047291 */ /* 0x001fd2000f8ec0ff */
[----:B------:R-:W0:Y:S01]  /*0490*/  LDS.128 R4, [UR4+0x10] ;  /* 0x00001004ff047984 */ /* 0x000e220008000c00 */
[----:B--2---:R-:W-:Y:S02]  /*04a0*/  SHF.R.S32.HI R19, RZ, 0x1f, R13 ;  /* 0x0000001fff137819 */ /* 0x004fe4000001140d */
[C---:B0-----:R-:W-:Y:S02]  /*04b0*/  IADD3 R20, P0, PT, R13.reuse, -R4, RZ ;  /* 0x800000040d147210 */ /* 0x041fe40007f1e0ff */
[----:B---3--:R-:W-:Y:S02]  /*04c0*/  IADD3 R12, P3, PT, -R13, R10, RZ ;  /* 0x0000000a0d0c7210 */ /* 0x008fe40007f7e1ff */
[----:B----4-:R-:W-:Y:S02]  /*04d0*/  SHF.R.S32.HI R21, RZ, 0x1f, R15 ;  /* 0x0000001fff157819 */ /* 0x010fe4000001140f */
[----:B------:R-:W-:Y:S01]  /*04e0*/  IADD3 R25, P2, PT, R15, -R6, RZ ;  /* 0x800000060f197210 */ /* 0x000fe20007f5e0ff */
[----:B------:R-:W-:Y:S01]  /*04f0*/  IMAD.X R2, R19, 0x1, ~R5, P0 ;  /* 0x0000000113027824 */ /* 0x000fe200000e0e05 */
[----:B-----5:R-:W-:-:S03]  /*0500*/  IADD3 R17, P1, PT, -R15, R14, RZ ;  /* 0x0000000e0f117210 */ /* 0x020fc60007f3e1ff */
[----:B------:R-:W-:Y:S01]  /*0510*/  IMAD.X R3, R21, 0x1, ~R7, P2 ;  /* 0x0000000115037824 */ /* 0x000fe200010e0e07 */
[----:B------:R-:W-:Y:S01]  /*0520*/  LEA.HI.X.SX32 R16, R10, ~R19, 0x1, P3 ;  /* 0x800000130a107211 */ /* 0x000fe200018f0eff */
[----:B------:R-:W-:Y:S01]  /*0530*/  IMAD R23, R2, R17, RZ ;  /* 0x0000001102177224 */ /* 0x000fe200078e02ff */
[----:B------:R-:W-:Y:S01]  /*0540*/  LEA.HI.X.SX32 R18, R14, ~R21, 0x1, P1 ;  /* 0x800000150e127211 */ /* 0x000fe200008f0eff */
[----:B------:R-:W-:Y:S02]  /*0550*/  IMAD R22, R3, R12, RZ ;  /* 0x0000000c03167224 */ /* 0x000fe400078e02ff */
[----:B------:R-:W-:-:S04]  /*0560*/  IMAD.WIDE.U32 R2, R20, R17, RZ ;  /* 0x0000001114027225 */ /* 0x000fc800078e00ff */
[----:B------:R-:W-:-:S04]  /*0570*/  IMAD.WIDE.U32 R8, R25, R12, RZ ;  /* 0x0000000c19087225 */ /* 0x000fc800078e00ff */
[----:B------:R-:W-:Y:S02]  /*0580*/  IMAD R23, R18, R20, R23 ;  /* 0x0000001412177224 */ /* 0x000fe400078e0217 */
[----:B------:R-:W-:Y:S01]  /*0590*/  IMAD R25, R16, R25, R22 ;  /* 0x0000001910197224 */ /* 0x000fe200078e0216 */
[----:B------:R-:W-:Y:S01]  /*05a0*/  ISETP.NE.U32.AND P0, PT, R2, R8, PT ;  /* 0x000000080200720c */ /* 0x000fe20003f05070 */
[----:B------:R-:W-:Y:S02]  /*05b0*/  IMAD.IADD R3, R3, 0x1, R23 ;  /* 0x0000000103037824 */ /* 0x000fe400078e0217 */
[----:B------:R-:W-:-:S05]  /*05c0*/  IMAD.IADD R8, R9, 0x1, R25 ;  /* 0x0000000109087824 */ /* 0x000fca00078e0219 */
[----:B------:R-:W-:-:S13]  /*05d0*/  ISETP.NE.AND.EX P0, PT, R3, R8, PT, P0 ;  /* 0x000000080300720c */ /* 0x000fda0003f05300 */
[----:B------:R-:W-:Y:S05]  /*05e0*/  @P0 BRA `(.L_x_7) ;  /* 0x0000000000d00947 */ /* 0x000fea0003800000 */
[----:B------:R-:W-:-:S04]  /*05f0*/  ISETP.NE.U32.AND P0, PT, R13, R4, PT ;  /* 0x000000040d00720c */ /* 0x000fc80003f05070 */
[----:B------:R-:W-:-:S13]  /*0600*/  ISETP.NE.AND.EX P0, PT, R19, R5, PT, P0 ;  /* 0x000000051300720c */ /* 0x000fda0003f05300 */
[----:B------:R-:W-:Y:S05]  /*0610*/  @!P0 BRA `(.L_x_8) ;  /* 0x0000000000248947 */ /* 0x000fea0003800000 */
[C---:B------:R-:W-:Y:S02]  /*0620*/  ISETP.GT.U32.AND P0, PT, R13.reuse, R4, PT ;  /* 0x000000040d00720c */ /* 0x040fe40003f04070 */
[----:B------:R-:W-:Y:S02]  /*0630*/  ISETP.LT.AND P1, PT, R13, R10, PT ;  /* 0x0000000a0d00720c */ /* 0x000fe40003f21270 */
[----:B------:R-:W-:-:S13]  /*0640*/  ISETP.GT.AND.EX P0, PT, R19, R5, PT, P0 ;  /* 0x000000051300720c */ /* 0x000fda0003f04300 */
[----:B------:R-:W-:Y:S05]  /*0650*/  @P0 BRA P1, `(.L_x_7) ;  /* 0x0000000000b40947 */ /* 0x000fea0000800000 */
[----:B------:R-:W-:-:S04]  /*0660*/  ISETP.GE.U32.AND P0, PT, R13, R4, PT ;  /* 0x000000040d00720c */ /* 0x000fc80003f06070 */
[----:B------:R-:W-:-:S04]  /*0670*/  ISETP.GE.AND.EX P0, PT, R19, R5, PT, P0 ;  /* 0x000000051300720c */ /* 0x000fc80003f06300 */
[----:B------:R-:W-:-:S13]  /*0680*/  ISETP.LE.OR P0, PT, R13, R10, P0 ;  /* 0x0000000a0d00720c */ /* 0x000fda0000703670 */
[----:B------:R-:W-:Y:S05]  /*0690*/  @P0 BRA `(.L_x_9) ;  /* 0x0000000000240947 */ /* 0x000fea0003800000 */
[----:B------:R-:W-:Y:S05]  /*06a0*/  BRA `(.L_x_7) ;  /* 0x0000000000a07947 */ /* 0x000fea0003800000 */
.L_x_8:
[CC--:B------:R-:W-:Y:S02]  /*06b0*/  ISETP.GT.U32.AND P0, PT, R15.reuse, R6.reuse, PT ;  /* 0x000000060f00720c */ /* 0x0c0fe40003f04070 */
[----:B------:R-:W-:Y:S02]  /*06c0*/  ISETP.GE.U32.AND P1, PT, R15, R6, PT ;  /* 0x000000060f00720c */ /* 0x000fe40003f26070 */
[CC--:B------:R-:W-:Y:S02]  /*06d0*/  ISETP.GT.AND.EX P0, PT, R21.reuse, R7.reuse, PT, P0 ;  /* 0x000000071500720c */ /* 0x0c0fe40003f04300 */
[----:B------:R-:W-:Y:S02]  /*06e0*/  ISETP.GE.AND.EX P1, PT, R21, R7, PT, P1 ;  /* 0x000000071500720c */ /* 0x000fe40003f26310 */
[CC--:B------:R-:W-:Y:S02]  /*06f0*/  ISETP.LT.AND P0, PT, R15.reuse, R14.reuse, P0 ;  /* 0x0000000e0f00720c */ /* 0x0c0fe40000701270 */
[----:B------:R-:W-:-:S04]  /*0700*/  ISETP.GT.AND P1, PT, R15, R14, !P1 ;  /* 0x0000000e0f00720c */ /* 0x000fc80004f24270 */
[----:B------:R-:W-:-:S13]  /*0710*/  PLOP3.LUT P0, PT, P0, P1, PT, 0xf8, 0x8f ;  /* 0x00000000008f781c */ /* 0x000fda0000703f70 */
[----:B------:R-:W-:Y:S05]  /*0720*/  @P0 BRA `(.L_x_7) ;  /* 0x0000000000800947 */ /* 0x000fea0003800000 */
.L_x_9:
[----:B------:R-:W-:Y:S01]  /*0730*/  ISETP.LT.AND P1, PT, R16, RZ, PT ;  /* 0x000000ff1000720c */ /* 0x000fe20003f21270 */
[----:B------:R-:W-:Y:S01]  /*0740*/  IMAD.MOV.U32 R3, RZ, RZ, RZ ;  /* 0x000000ffff037224 */ /* 0x000fe200078e00ff */
[----:B------:R-:W-:Y:S02]  /*0750*/  ISETP.LT.AND P2, PT, R18, RZ, PT ;  /* 0x000000ff1200720c */ /* 0x000fe40003f41270 */
[----:B------:R-:W-:Y:S02]  /*0760*/  ISETP.NE.U32.AND P0, PT, R12, RZ, PT ;  /* 0x000000ff0c00720c */ /* 0x000fe40003f05070 */
[----:B------:R-:W-:Y:S02]  /*0770*/  LOP3.LUT R2, R0, 0x1f, RZ, 0xc0, !PT ;  /* 0x0000001f00027812 */ /* 0x000fe400078ec0ff */
[----:B------:R-:W-:-:S05]  /*0780*/  ISETP.NE.AND.EX P0, PT, R16, RZ, PT, P0 ;  /* 0x000000ff1000720c */ /* 0x000fca0003f05300 */
[----:B------:R-:W-:Y:S02]  /*0790*/  @P1 IMAD.MOV R12, RZ, RZ, -R12 ;  /* 0x000000ffff0c1224 */ /* 0x000fe400078e0a0c */
[----:B------:R-:W-:-:S05]  /*07a0*/  @P2 IMAD.MOV R17, RZ, RZ, -R17 ;  /* 0x000000ffff112224 */ /* 0x000fca00078e0a11 */
[----:B------:R-:W-:-:S07]  /*07b0*/  SEL R17, R17, R12, !P0 ;  /* 0x0000000c11117207 */ /* 0x000fce0004000000 */
.L_x_14:
[----:B------:R-:W-:Y:S01]  /*07c0*/  ISETP.NE.AND P0, PT, R2, R3, PT ;  /* 0x000000030200720c */ /* 0x000fe20003f05270 */
[----:B------:R-:W-:Y:S01]  /*07d0*/  VIADD R3, R3, 0x1 ;  /* 0x0000000103037836 */ /* 0x000fe20000000000 */
[----:B------:R-:W-:Y:S04]  /*07e0*/  BSSY B0, `(.L_x_10) ;  /* 0x0000013000007945 */ /* 0x000fe80003800000 */
[----:B------:R-:W-:-:S07]  /*07f0*/  ISETP.NE.AND P1, PT, R3, 0x20, PT ;  /* 0x000000200300780c */ /* 0x000fce0003f25270 */
[----:B0-----:R-:W-:Y:S06]  /*0800*/  @P0 BRA `(.L_x_11) ;  /* 0x0000000000400947 */ /* 0x001fec0003800000 */
[----:B------:R-:W0:Y:S01]  /*0810*/  S2R R5, SR_CgaCtaId ;  /* 0x0000000000057919 */ /* 0x000e220000008800 */
[----:B------:R-:W-:Y:S01]  /*0820*/  MOV R4, 0x400 ;  /* 0x0000040000047802 */ /* 0x000fe20000000f00 */
[----:B------:R-:W-:Y:S01]  /*0830*/  BSSY B1, `(.L_x_12) ;  /* 0x0000008000017945 */ /* 0x000fe20003800000 */
[----:B------:R-:W-:Y:S02]  /*0840*/  IMAD.MOV.U32 R7, RZ, RZ, 0x1 ;  /* 0x00000001ff077424 */ /* 0x000fe400078e00ff */
[----:B0-----:R-:W-:-:S07]  /*0850*/  LEA R5, R5, R4, 0x18 ;  /* 0x0000000405057211 */ /* 0x001fce00078ec0ff */
.L_x_13:
[----:B------:R-:W-:Y:S01]  /*0860*/  IMAD.MOV.U32 R6, RZ, RZ, RZ ;  /* 0x000000ffff067224 */ /* 0x000fe200078e00ff */
[----:B------:R-:W-:Y:S05]  /*0870*/  YIELD ;  /* 0x0000000000007946 */ /* 0x000fea0003800000 */
[----:B------:R-:W0:Y:S02]  /*0880*/  ATOMS.CAS R4, [R5], R6, R7 ;  /* 0x000000060504738d */ /* 0x000e240000000007 */
[----:B0-----:R-:W-:-:S13]  /*0890*/  ISETP.NE.AND P0, PT, R4, RZ, PT ;  /* 0x000000ff0400720c */ /* 0x001fda0003f05270 */
[----:B------:R-:W-:Y:S05]  /*08a0*/  @P0 BRA `(.L_x_13) ;  /* 0xfffffffc00ec0947 */ /* 0x000fea000383ffff */
[----:B------:R-:W-:Y:S05]  /*08b0*/  BSYNC B1 ;  /* 0x0000000000017941 */ /* 0x000fea0003800000 */
.L_x_12:
[----:B------:R-:W0:Y:S02]  /*08c0*/  LDS R4, [R5+0x4] ;  /* 0x0000040005047984 */ /* 0x000e240000000800 */
[----:B0-----:R-:W-:-:S13]  /*08d0*/  ISETP.GT.AND P0, PT, R4, R17, PT ;  /* 0x000000110400720c */ /* 0x001fda0003f04270 */
[----:B------:R0:W-:Y:S04]  /*08e0*/  @P0 STS [R5+0x4], R17 ;  /* 0x0000041105000388 */ /* 0x0001e80000000800 */
[----:B------:R0:W-:Y:S04]  /*08f0*/  @P0 STS [R5+0x8], R0 ;  /* 0x0000080005000388 */ /* 0x0001e80000000800 */
[----:B------:R0:W-:Y:S02]  /*0900*/  ATOMS.EXCH RZ, [R5], RZ ;  /* 0x000000ff05ff738c */ /* 0x0001e40004000000 */
.L_x_11:
[----:B------:R-:W-:Y:S05]  /*0910*/  BSYNC B0 ;  /* 0x0000000000007941 */ /* 0x000fea0003800000 */
.L_x_10:
[----:B------:R-:W-:Y:S05]  /*0920*/  @P1 BRA `(.L_x_14) ;  /* 0xfffffffc00a41947 */ /* 0x000fea000383ffff */
.L_x_7:
[----:B------:R-:W-:Y:S05]  /*0930*/  WARPSYNC.ALL ;  /* 0x0000000000007948 */ /* 0x000fea0003800000 */
[----:B------:R-:W-:Y:S01]  /*0940*/  BAR.SYNC.DEFER_BLOCKING 0x0 ;  /* 0x0000000000007b1d */ /* 0x000fe20000010000 */
[----:B------:R-:W-:-:S13]  /*0950*/  ISETP.NE.AND P0, PT, R0, RZ, PT ;  /* 0x000000ff0000720c */ /* 0x000fda0003f05270 */
[----:B------:R-:W-:Y:S05]  /*0960*/  @P0 EXIT ;  /* 0x000000000000094d */ /* 0x000fea0003800000 */
[----:B------:R-:W1:Y:S01]  /*0970*/  S2UR UR5, SR_CgaCtaId ;  /* 0x00000000000579c3 */ /* 0x000e620000008800 */
[----:B------:R-:W-:Y:S02]  /*0980*/  UMOV UR4, 0x400 ;  /* 0x0000040000047882 */ /* 0x000fe40000000000 */
[----:B-1----:R-:W-:-:S09]  /*0990*/  ULEA UR4, UR5, UR4, 0x18 ;  /* 0x0000000405047291 */ /* 0x002fd2000f8ec0ff */
[----:B0-----:R-:W0:Y:S02]  /*09a0*/  LDS R0, [UR4+0x8] ;  /* 0x00000804ff007984 */ /* 0x001e240008000800 */
[----:B0-----:R-:W-:-:S13]  /*09b0*/  ISETP.NE.AND P0, PT, R0, -0x1, PT ;  /* 0xffffffff0000780c */ /* 0x001fda0003f05270 */
[----:B------:R-:W-:Y:S05]  /*09c0*/  @!P0 EXIT ;  /* 0x000000000000894d */ /* 0x000fea0003800000 */
[----:B------:R-:W0:Y:S01]  /*09d0*/  LDS R7, [UR4+0x8] ;  /* 0x00000804ff077984 */ /* 0x000e220008000800 */
[----:B------:R-:W1:Y:S01]  /*09e0*/  LDC.64 R2, c[0x0][0x390] ;  /* 0x0000e400ff027b82 */ /* 0x000e620000000a00 */
[----:B------:R-:W-:-:S07]  /*09f0*/  IMAD.MOV.U32 R9, RZ, RZ, 0x1 ;  /* 0x00000001ff097424 */ /* 0x000fce00078e00ff */
[----:B------:R-:W0:Y:S01]  /*0a00*/  LDC.64 R4, c[0x0][0x398] ;  /* 0x0000e600ff047b82 */ /* 0x000e220000000a00 */
[----:B-1----:R-:W-:-:S05]  /*0a10*/  IMAD.WIDE.U32 R2, R11, 0x4, R2 ;  /* 0x000000040b027825 */ /* 0x002fca00078e0002 */
[----:B------:R-:W-:Y:S01]  /*0a20*/  REDG.E.ADD.STRONG.GPU desc[UR6][R2.64], R9 ;  /* 0x000000090200798e */ /* 0x000fe2000c12e106 */
[----:B0-----:R-:W-:-:S04]  /*0a30*/  IMAD.WIDE R4, R7, 0x4, R4 ;  /* 0x0000000407047825 */ /* 0x001fc800078e0204 */
[----:B------:R-:W-:-:S05]  /*0a40*/  IMAD.MOV.U32 R7, RZ, RZ, -0x1 ;  /* 0xffffffffff077424 */ /* 0x000fca00078e00ff */
[----:B------:R-:W-:Y:S01]  /*0a50*/  REDG.E.ADD.STRONG.GPU desc[UR6][R4.64], R7 ;  /* 0x000000070400798e */ /* 0x000fe2000c12e106 */
[----:B------:R-:W-:Y:S05]  /*0a60*/  EXIT ;  /* 0x000000000000794d */ /* 0x000fea0003800000 */
.L_x_15:
        /* <DEDUP_REMOVED lines=9> */
.L_x_19:


//--------------------- .nv.global.init           --------------------------
	.section	.nv.global.init,"aw",@progbits
	.align	4
.nv.global.init:
	.type		rounds,@object
	.size		rounds,(.L_0 - rounds)
rounds:
        /*0000*/ 	.byte	0x01, 0x00, 0x00, 0x00
.L_0:


//--------------------- .nv.shared.reserved.0     --------------------------
	.section	.nv.shared.reserved.0,"aw",@nobits
	.weak		__nv_reservedSMEM_offset_0_alias
	.size		__nv_reservedSMEM_offset_0_alias, 0, 64
	.other		__nv_reservedSMEM_offset_0_alias,@"STO_CUDA_RESERVED_SHARED STV_DEFAULT"
__nv_reservedSMEM_offset_0_alias:
	.zero		0
	.zero		64


//--------------------- .nv.global                --------------------------
	.section	.nv.global,"aw",@nobits
.nv.global:
	.type		_ZN32_INTERNAL_d06a66ac_4_k_cu_rounds6thrust24THRUST_300001_SM_1000_NS3seqE,@object
	.size		_ZN32_INTERNAL_d06a66ac_4_k_cu_rounds6thrust24THRUST_300001_SM_1000_NS3seqE,(_ZN32_INTERNAL_d06a66ac_4_k_cu_rounds4cuda3std3__48in_placeE - _ZN32_INTERNAL_d06a66ac_4_k_cu_rounds6thrust24THRUST_300001_SM_1000_NS3seqE)
_ZN32_INTERNAL_d06a66ac_4_k_cu_rounds6thrust24THRUST_300001_SM_1000_NS3seqE:
	.zero		1
	.type		_ZN32_INTERNAL_d06a66ac_4_k_cu_rounds4cuda3std3__48in_placeE,@object
	.size		_ZN32_INTERNAL_d06a66ac_4_k_cu_rounds4cuda3std3__48in_placeE,(_ZN32_INTERNAL_d06a66ac_4_k_cu_rounds4cuda3std6ranges3__45__cpo4sizeE - _ZN32_INTERNAL_d06a66ac_4_k_cu_rounds4cuda3std3__48in_placeE)
_ZN32_INTERNAL_d06a66ac_4_k_cu_rounds4cuda3std3__48in_placeE:
	.zero		1
	.type		_ZN32_INTERNAL_d06a66ac_4_k_cu_rounds4cuda3std6ranges3__45__cpo4sizeE,@object
	.size		_ZN32_INTERNAL_d06a66ac_4_k_cu_rounds4cuda3std6ranges3__45__cpo4sizeE,(_ZN32_INTERNAL_d06a66ac_4_k_cu_rounds6thrust24THRUST_300001_SM_1000_NS12placeholders2_3E - _ZN32_INTERNAL_d06a66ac_4_k_cu_rounds4cuda3std6ranges3__45__cpo4sizeE)
_ZN32_INTERNAL_d06a66ac_4_k_cu_rounds4cuda3std6ranges3__45__cpo4sizeE:
	.zero		1
	.type		_ZN32_INTERNAL_d06a66ac_4_k_cu_rounds6thrust24THRUST_300001_SM_1000_NS12placeholders2_3E,@object
	.size		_ZN32_INTERNAL_d06a66ac_4_k_cu_rounds6thrust24THRUST_300001_SM_1000_NS12placeholders2_3E,(_ZN32_INTERNAL_d06a66ac_4_k_cu_rounds4cuda3std3__45__cpo6cbeginE - _ZN32_INTERNAL_d06a66ac_4_k_cu_rounds6thrust24THRUST_300001_SM_1000_NS12placeholders2_3E)
_ZN32_INTERNAL_d06a66ac_4_k_cu_rounds6thrust24THRUST_300001_SM_1000_NS12placeholders2_3E:
	.zero		1
	.type		_ZN32_INTERNAL_d06a66ac_4_k_cu_rounds4cuda3std3__45__cpo6cbeginE,@object
	.size		_ZN32_INTERNAL_d06a66ac_4_k_cu_rounds4cuda3std3__45__cpo6cbeginE,(_ZN32_INTERNAL_d06a66ac_4_k_cu_rounds4cuda3std6ranges3__45__cpo6cbeginE - _ZN32_INTERNAL_d06a66ac_4_k_cu_rounds4cuda3std3__45__cpo6cbeginE)
_ZN32_INTERNAL_d06a66ac_4_k_cu_rounds4cuda3std3__45__cpo6cbeginE:
	.zero		1
	.type		_ZN32_INTERNAL_d06a66ac_4_k_cu_rounds4cuda3std6ranges3__45__cpo6cbeginE,@object
	.size		_ZN32_INTERNAL_d06a66ac_4_k_cu_rounds4cuda3std6ranges3__45__cpo6cbeginE,(_ZN32_INTERNAL_d06a66ac_4_k_cu_rounds6thrust24THRUST_300001_SM_1000_NS12placeholders2_7E - _ZN32_INTERNAL_d06a66ac_4_k_cu_rounds4cuda3std6ranges3__45__cpo6cbeginE)
_ZN32_INTERNAL_d06a66ac_4_k_cu_rounds4cuda3std6ranges3__45__cpo6cbeginE:
	.zero		1
	.type		_ZN32_INTERNAL_d06a66ac_4_k_cu_rounds6thrust24THRUST_300001_SM_1000_NS12placeholders2_7E,@object
	.size		_ZN32_INTERNAL_d06a66ac_4_k_cu_rounds6thrust24THRUST_300001_SM_1000_NS12placeholders2_7E,(_ZN32_INTERNAL_d06a66ac_4_k_cu_rounds4cuda3std3__45__cpo7crbeginE - _ZN32_INTERNAL_d06a66ac_4_k_cu_rounds6thrust24THRUST_300001_SM_1000_NS12placeholders2_7E)
_ZN32_INTERNAL_d06a66ac_4_k_cu_rounds6thrust24THRUST_300001_SM_1000_NS12placeholders2_7E:
	.zero		1
	.type		_ZN32_INTERNAL_d06a66ac_4_k_cu_rounds4cuda3std3__45__cpo7crbeginE,@object
	.size		_ZN32_INTERNAL_d06a66ac_4_k_cu_rounds4cuda3std3__45__cpo7crbeginE,(_ZN32_INTERNAL_d06a66ac_4_k_cu_rounds4cuda3std6ranges3__45__cpo4nextE - _ZN32_INTERNAL_d06a66ac_4_k_cu_rounds4cuda3std3__45__cpo7crbeginE)
_ZN32_INTERNAL_d06a66ac_4_k_cu_rounds4cuda3std3__45__cpo7crbeginE:
	.zero		1
	.type		_ZN32_INTERNAL_d06a66ac_4_k_cu_rounds4cuda3std6ranges3__45__cpo4nextE,@object
	.size		_ZN32_INTERNAL_d06a66ac_4_k_cu_rounds4cuda3std6ranges3__45__cpo4nextE,(_ZN32_INTERNAL_d06a66ac_4_k_cu_rounds4cuda3std6ranges3__45__cpo4swapE - _ZN32_INTERNAL_d06a66ac_4_k_cu_rounds4cuda3std6ranges3__45__cpo4nextE)
_ZN32_INTERNAL_d06a66ac_4_k_cu_rounds4cuda3std6ranges3__45__cpo4nextE:
	.zero		1
	.type		_ZN32_INTERNAL_d06a66ac_4_k_cu_rounds4cuda3std6ranges3__45__cpo4swapE,@object
	.size		_ZN32_INTERNAL_d06a66ac_4_k_cu_rounds4cuda3std6ranges3__45__cpo4swapE,(_ZN32_INTERNAL_d06a66ac_4_k_cu_rounds6thrust24THRUST_300001_SM_1000_NS8cuda_cub10par_nosyncE - _ZN32_INTERNAL_d06a66ac_4_k_cu_rounds4cuda3std6ranges3__45__cpo4swapE)
_ZN32_INTERNAL_d06a66ac_4_k_cu_rounds4cuda3std6ranges3__45__cpo4swapE:
	.zero		1
	.type		_ZN32_INTERNAL_d06a66ac_4_k_cu_rounds6thrust24THRUST_300001_SM_1000_NS8cuda_cub10par_nosyncE,@object
	.size		_ZN32_INTERNAL_d06a66ac_4_k_cu_rounds6thrust24THRUST_300001_SM_1000_NS8cuda_cub10par_nosyncE,(_ZN32_INTERNAL_d06a66ac_4_k_cu_rounds6thrust24THRUST_300001_SM_1000_NS12placeholders2_9E - _ZN32_INTERNAL_d06a66ac_4_k_cu_rounds6thrust24THRUST_300001_SM_1000_NS8cuda_cub10par_nosyncE)
_ZN32_INTERNAL_d06a66ac_4_k_cu_rounds6thrust24THRUST_300001_SM_1000_NS8cuda_cub10par_nosyncE:
	.zero		1
	.type		_ZN32_INTERNAL_d06a66ac_4_k_cu_rounds6thrust24THRUST_300001_SM_1000_NS12placeholders2_9E,@object
	.size		_ZN32_INTERNAL_d06a66ac_4_k_cu_rounds6thrust24THRUST_300001_SM_1000_NS12placeholders2_9E,(_ZN32_INTERNAL_d06a66ac_4_k_cu_rounds4cuda3std3__434_GLOBAL__N__d06a66ac_4_k_cu_rounds6ignoreE - _ZN32_INTERNAL_d06a66ac_4_k_cu_rounds6thrust24THRUST_300001_SM_1000_NS12placeholders2_9E)
_ZN32_INTERNAL_d06a66ac_4_k_cu_rounds6thrust24THRUST_300001_SM_1000_NS12placeholders2_9E:
	.zero		1
	.type		_ZN32_INTERNAL_d06a66ac_4_k_cu_rounds4cuda3std3__434_GLOBAL__N__d06a66ac_4_k_cu_rounds6ignoreE,@object
	.size		_ZN32_INTERNAL_d06a66ac_4_k_cu_rounds4cuda3std3__434_GLOBAL__N__d06a66ac_4_k_cu_rounds6ignoreE,(_ZN32_INTERNAL_d06a66ac_4_k_cu_rounds4cuda3std6ranges3__45__cpo4dataE - _ZN32_INTERNAL_d06a66ac_4_k_cu_rounds4cuda3std3__434_GLOBAL__N__d06a66ac_4_k_cu_rounds6ignoreE)
_ZN32_INTERNAL_d06a66ac_4_k_cu_rounds4cuda3std3__434_GLOBAL__N__d06a66ac_4_k_cu_rounds6ignoreE:
	.zero		1
	.type		_ZN32_INTERNAL_d06a66ac_4_k_cu_rounds4cuda3std6ranges3__45__cpo4dataE,@object
	.size		_ZN32_INTERNAL_d06a66ac_4_k_cu_rounds4cuda3std6ranges3__45__cpo4dataE,(_ZN32_INTERNAL_d06a66ac_4_k_cu_rounds6thrust24THRUST_300001_SM_1000_NS12placeholders2_1E - _ZN32_INTERNAL_d06a66ac_4_k_cu_rounds4cuda3std6ranges3__45__cpo4dataE)
_ZN32_INTERNAL_d06a66ac_4_k_cu_rounds4cuda3std6ranges3__45__cpo4dataE:
	.zero		1
	.type		_ZN32_INTERNAL_d06a66ac_4_k_cu_rounds6thrust24THRUST_300001_SM_1000_NS12placeholders2_1E,@object
	.size		_ZN32_INTERNAL_d06a66ac_4_k_cu_rounds6thrust24THRUST_300001_SM_1000_NS12placeholders2_1E,(_ZN32_INTERNAL_d06a66ac_4_k_cu_rounds4cuda3std3__45__cpo5beginE - _ZN32_INTERNAL_d06a66ac_4_k_cu_rounds6thrust24THRUST_300001_SM_1000_NS12placeholders2_1E)
_ZN32_INTERNAL_d06a66ac_4_k_cu_rounds6thrust24THRUST_300001_SM_1000_NS12placeholders2_1E:
	.zero		1
	.type		_ZN32_INTERNAL_d06a66ac_4_k_cu_rounds4cuda3std3__45__cpo5beginE,@object
	.size		_ZN32_INTERNAL_d06a66ac_4_k_cu_rounds4cuda3std3__45__cpo5beginE,(_ZN32_INTERNAL_d06a66ac_4_k_cu_rounds4cuda3std6ranges3__45__cpo5beginE - _ZN32_INTERNAL_d06a66ac_4_k_cu_rounds4cuda3std3__45__cpo5beginE)
_ZN32_INTERNAL_d06a66ac_4_k_cu_rounds4cuda3std3__45__cpo5beginE:
	.zero		1
	.type		_ZN32_INTERNAL_d06a66ac_4_k_cu_rounds4cuda3std6ranges3__45__cpo5beginE,@object
	.size		_ZN32_INTERNAL_d06a66ac_4_k_cu_rounds4cuda3std6ranges3__45__cpo5beginE,(_ZN32_INTERNAL_d06a66ac_4_k_cu_rounds6thrust24THRUST_300001_SM_1000_NS12placeholders2_5E - _ZN32_INTERNAL_d06a66ac_4_k_cu_rounds4cuda3std6ranges3__45__cpo5beginE)
_ZN32_INTERNAL_d06a66ac_4_k_cu_rounds4cuda3std6ranges3__45__cpo5beginE:
	.zero		1
	.type		_ZN32_INTERNAL_d06a66ac_4_k_cu_rounds6thrust24THRUST_300001_SM_1000_NS12placeholders2_5E,@object
	.size		_ZN32_INTERNAL_d06a66ac_4_k_cu_rounds6thrust24THRUST_300001_SM_1000_NS12placeholders2_5E,(_ZN32_INTERNAL_d06a66ac_4_k_cu_rounds4cuda3std3__45__cpo6rbeginE - _ZN32_INTERNAL_d06a66ac_4_k_cu_rounds6thrust24THRUST_300001_SM_1000_NS12placeholders2_5E)
_ZN32_INTERNAL_d06a66ac_4_k_cu_rounds6thrust24THRUST_300001_SM_1000_NS12placeholders2_5E:
	.zero		1
	.type		_ZN32_INTERNAL_d06a66ac_4_k_cu_rounds4cuda3std3__45__cpo6rbeginE,@object
	.size		_ZN32_INTERNAL_d06a66ac_4_k_cu_rounds4cuda3std3__45__cpo6rbeginE,(_ZN32_INTERNAL_d06a66ac_4_k_cu_rounds4cuda3std6ranges3__45__cpo7advanceE - _ZN32_INTERNAL_d06a66ac_4_k_cu_rounds4cuda3std3__45__cpo6rbeginE)
_ZN32_INTERNAL_d06a66ac_4_k_cu_rounds4cuda3std3__45__cpo6rbeginE:
	.zero		1
	.type		_ZN32_INTERNAL_d06a66ac_4_k_cu_rounds4cuda3std6ranges3__45__cpo7advanceE,@object
	.size		_ZN32_INTERNAL_d06a66ac_4_k_cu_rounds4cuda3std6ranges3__45__cpo7advanceE,(_ZN32_INTERNAL_d06a66ac_4_k_cu_rounds4cuda3std3__47nulloptE - _ZN32_INTERNAL_d06a66ac_4_k_cu_rounds4cuda3std6ranges3__45__cpo7advanceE)
_ZN32_INTERNAL_d06a66ac_4_k_cu_rounds4cuda3std6ranges3__45__cpo7advanceE:
	.zero		1
	.type		_ZN32_INTERNAL_d06a66ac_4_k_cu_rounds4cuda3std3__47nulloptE,@object
	.size		_ZN32_INTERNAL_d06a66ac_4_k_cu_rounds4cuda3std3__47nulloptE,(_ZN32_INTERNAL_d06a66ac_4_k_cu_rounds4cuda3std6ranges3__45__cpo8distanceE - _ZN32_INTERNAL_d06a66ac_4_k_cu_rounds4cuda3std3__47nulloptE)
_ZN32_INTERNAL_d06a66ac_4_k_cu_rounds4cuda3std3__47nulloptE:
	.zero		1
	.type		_ZN32_INTERNAL_d06a66ac_4_k_cu_rounds4cuda3std6ranges3__45__cpo8distanceE,@object
	.size		_ZN32_INTERNAL_d06a66ac_4_k_cu_rounds4cuda3std6ranges3__45__cpo8distanceE,(_ZN32_INTERNAL_d06a66ac_4_k_cu_rounds6thrust24THRUST_300001_SM_1000_NS12placeholders3_10E - _ZN32_INTERNAL_d06a66ac_4_k_cu_rounds4cuda3std6ranges3__45__cpo8distanceE)
_ZN32_INTERNAL_d06a66ac_4_k_cu_rounds4cuda3std6ranges3__45__cpo8distanceE:
	.zero		1
	.type		_ZN32_INTERNAL_d06a66ac_4_k_cu_rounds6thrust24THRUST_300001_SM_1000_NS12placeholders3_10E,@object
	.size		_ZN32_INTERNAL_d06a66ac_4_k_cu_rounds6thrust24THRUST_300001_SM_1000_NS12placeholders3_10E,(_ZN32_INTERNAL_d06a66ac_4_k_cu_rounds4cuda3std3__419piecewise_constructE - _ZN32_INTERNAL_d06a66ac_4_k_cu_rounds6thrust24THRUST_300001_SM_1000_NS12placeholders3_10E)
_ZN32_INTERNAL_d06a66ac_4_k_cu_rounds6thrust24THRUST_300001_SM_1000_NS12placeholders3_10E:
	.zero		1
	.type		_ZN32_INTERNAL_d06a66ac_4_k_cu_rounds4cuda3std3__419piecewise_constructE,@object
	.size		_ZN32_INTERNAL_d06a66ac_4_k_cu_rounds4cuda3std3__419piecewise_constructE,(_ZN32_INTERNAL_d06a66ac_4_k_cu_rounds4cuda3std6ranges3__45__cpo5cdataE - _ZN32_INTERNAL_d06a66ac_4_k_cu_rounds4cuda3std3__419piecewise_constructE)
_ZN32_INTERNAL_d06a66ac_4_k_cu_rounds4cuda3std3__419piecewise_constructE:
	.zero		1
	.type		_ZN32_INTERNAL_d06a66ac_4_k_cu_rounds4cuda3std6ranges3__45__cpo5cdataE,@object
	.size		_ZN32_INTERNAL_d06a66ac_4_k_cu_rounds4cuda3std6ranges3__45__cpo5cdataE,(_ZN32_INTERNAL_d06a66ac_4_k_cu_rounds6thrust24THRUST_300001_SM_1000_NS12placeholders2_2E - _ZN32_INTERNAL_d06a66ac_4_k_cu_rounds4cuda3std6ranges3__45__cpo5cdataE)
_ZN32_INTERNAL_d06a66ac_4_k_cu_rounds4cuda3std6ranges3__45__cpo5cdataE:
	.zero		1
	.type		_ZN32_INTERNAL_d06a66ac_4_k_cu_rounds6thrust24THRUST_300001_SM_1000_NS12placeholders2_2E,@object
	.size		_ZN32_INTERNAL_d06a66ac_4_k_cu_rounds6thrust24THRUST_300001_SM_1000_NS12placeholders2_2E,(_ZN32_INTERNAL_d06a66ac_4_k_cu_rounds4cuda3std3__45__cpo3endE - _ZN32_INTERNAL_d06a66ac_4_k_cu_rounds6thrust24THRUST_300001_SM_1000_NS12placeholders2_2E)
_ZN32_INTERNAL_d06a66ac_4_k_cu_rounds6thrust24THRUST_300001_SM_1000_NS12placeholders2_2E:
	.zero		1
	.type		_ZN32_INTERNAL_d06a66ac_4_k_cu_rounds4cuda3std3__45__cpo3endE,@object
	.size		_ZN32_INTERNAL_d06a66ac_4_k_cu_rounds4cuda3std3__45__cpo3endE,(_ZN32_INTERNAL_d06a66ac_4_k_cu_rounds4cuda3std6ranges3__45__cpo3endE - _ZN32_INTERNAL_d06a66ac_4_k_cu_rounds4cuda3std3__45__cpo3endE)
_ZN32_INTERNAL_d06a66ac_4_k_cu_rounds4cuda3std3__45__cpo3endE:
	.zero		1
	.type		_ZN32_INTERNAL_d06a66ac_4_k_cu_rounds4cuda3std6ranges3__45__cpo3endE,@object
	.size		_ZN32_INTERNAL_d06a66ac_4_k_cu_rounds4cuda3std6ranges3__45__cpo3endE,(_ZN32_INTERNAL_d06a66ac_4_k_cu_rounds6thrust24THRUST_300001_SM_1000_NS12placeholders2_6E - _ZN32_INTERNAL_d06a66ac_4_k_cu_rounds4cuda3std6ranges3__45__cpo3endE)
_ZN32_INTERNAL_d06a66ac_4_k_cu_rounds4cuda3std6ranges3__45__cpo3endE:
	.zero		1
	.type		_ZN32_INTERNAL_d06a66ac_4_k_cu_rounds6thrust24THRUST_300001_SM_1000_NS12placeholders2_6E,@object
	.size		_ZN32_INTERNAL_d06a66ac_4_k_cu_rounds6thrust24THRUST_300001_SM_1000_NS12placeholders2_6E,(_ZN32_INTERNAL_d06a66ac_4_k_cu_rounds4cuda3std3__45__cpo4rendE - _ZN32_INTERNAL_d06a66ac_4_k_cu_rounds6thrust24THRUST_300001_SM_1000_NS12placeholders2_6E)
_ZN32_INTERNAL_d06a66ac_4_k_cu_rounds6thrust24THRUST_300001_SM_1000_NS12placeholders2_6E:
	.zero		1
	.type		_ZN32_INTERNAL_d06a66ac_4_k_cu_rounds4cuda3std3__45__cpo4rendE,@object
	.size		_ZN32_INTERNAL_d06a66ac_4_k_cu_rounds4cuda3std3__45__cpo4rendE,(_ZN32_INTERNAL_d06a66ac_4_k_cu_rounds4cuda3std6ranges3__45__cpo9iter_swapE - _ZN32_INTERNAL_d06a66ac_4_k_cu_rounds4cuda3std3__45__cpo4rendE)
_ZN32_INTERNAL_d06a66ac_4_k_cu_rounds4cuda3std3__45__cpo4rendE:
	.zero		1
	.type		_ZN32_INTERNAL_d06a66ac_4_k_cu_rounds4cuda3std6ranges3__45__cpo9iter_swapE,@object
	.size		_ZN32_INTERNAL_d06a66ac_4_k_cu_rounds4cuda3std6ranges3__45__cpo9iter_swapE,(_ZN32_INTERNAL_d06a66ac_4_k_cu_rounds4cuda3std3__48unexpectE - _ZN32_INTERNAL_d06a66ac_4_k_cu_rounds4cuda3std6ranges3__45__cpo9iter_swapE)
_ZN32_INTERNAL_d06a66ac_4_k_cu_rounds4cuda3std6ranges3__45__cpo9iter_swapE:
	.zero		1
	.type		_ZN32_INTERNAL_d06a66ac_4_k_cu_rounds4cuda3std3__48unexpectE,@object
	.size		_ZN32_INTERNAL_d06a66ac_4_k_cu_rounds4cuda3std3__48unexpectE,(_ZN32_INTERNAL_d06a66ac_4_k_cu_rounds6thrust24THRUST_300001_SM_1000_NS8cuda_cub3parE - _ZN32_INTERNAL_d06a66ac_4_k_cu_rounds4cuda3std3__48unexpectE)
_ZN32_INTERNAL_d06a66ac_4_k_cu_rounds4cuda3std3__48unexpectE:
	.zero		1
	.type		_ZN32_INTERNAL_d06a66ac_4_k_cu_rounds6thrust24THRUST_300001_SM_1000_NS8cuda_cub3parE,@object
	.size		_ZN32_INTERNAL_d06a66ac_4_k_cu_rounds6thrust24THRUST_300001_SM_1000_NS8cuda_cub3parE,(_ZN32_INTERNAL_d06a66ac_4_k_cu_rounds6thrust24THRUST_300001_SM_1000_NS12placeholders2_4E - _ZN32_INTERNAL_d06a66ac_4_k_cu_rounds6thrust24THRUST_300001_SM_1000_NS8cuda_cub3parE)
_ZN32_INTERNAL_d06a66ac_4_k_cu_rounds6thrust24THRUST_300001_SM_1000_NS8cuda_cub3parE:
	.zero		1
	.type		_ZN32_INTERNAL_d06a66ac_4_k_cu_rounds6thrust24THRUST_300001_SM_1000_NS12placeholders2_4E,@object
	.size		_ZN32_INTERNAL_d06a66ac_4_k_cu_rounds6thrust24THRUST_300001_SM_1000_NS12placeholders2_4E,(_ZN32_INTERNAL_d06a66ac_4_k_cu_rounds4cuda3std3__45__cpo4cendE - _ZN32_INTERNAL_d06a66ac_4_k_cu_rounds6thrust24THRUST_300001_SM_1000_NS12placeholders2_4E)
_ZN32_INTERNAL_d06a66ac_4_k_cu_rounds6thrust24THRUST_300001_SM_1000_NS12placeholders2_4E:
	.zero		1
	.type		_ZN32_INTERNAL_d06a66ac_4_k_cu_rounds4cuda3std3__45__cpo4cendE,@object
	.size		_ZN32_INTERNAL_d06a66ac_4_k_cu_rounds4cuda3std3__45__cpo4cendE,(_ZN32_INTERNAL_d06a66ac_4_k_cu_rounds4cuda3std6ranges3__45__cpo4cendE - _ZN32_INTERNAL_d06a66ac_4_k_cu_rounds4cuda3std3__45__cpo4cendE)
_ZN32_INTERNAL_d06a66ac_4_k_cu_rounds4cuda3std3__45__cpo4cendE:
	.zero		1
	.type		_ZN32_INTERNAL_d06a66ac_4_k_cu_rounds4cuda3std6ranges3__45__cpo4cendE,@object
	.size		_ZN32_INTERNAL_d06a66ac_4_k_cu_rounds4cuda3std6ranges3__45__cpo4cendE,(_ZN32_INTERNAL_d06a66ac_4_k_cu_rounds4cuda3std3__420unreachable_sentinelE - _ZN32_INTERNAL_d06a66ac_4_k_cu_rounds4cuda3std6ranges3__45__cpo4cendE)
_ZN32_INTERNAL_d06a66ac_4_k_cu_rounds4cuda3std6ranges3__45__cpo4cendE:
	.zero		1
	.type		_ZN32_INTERNAL_d06a66ac_4_k_cu_rounds4cuda3std3__420unreachable_sentinelE,@object
	.size		_ZN32_INTERNAL_d06a66ac_4_k_cu_rounds4cuda3std3__420unreachable_sentinelE,(_ZN32_INTERNAL_d06a66ac_4_k_cu_rounds4cuda3std6ranges3__45__cpo5ssizeE - _ZN32_INTERNAL_d06a66ac_4_k_cu_rounds4cuda3std3__420unreachable_sentinelE)
_ZN32_INTERNAL_d06a66ac_4_k_cu_rounds4cuda3std3__420unreachable_sentinelE:
	.zero		1
	.type		_ZN32_INTERNAL_d06a66ac_4_k_cu_rounds4cuda3std6ranges3__45__cpo5ssizeE,@object
	.size		_ZN32_INTERNAL_d06a66ac_4_k_cu_rounds4cuda3std6ranges3__45__cpo5ssizeE,(_ZN32_INTERNAL_d06a66ac_4_k_cu_rounds6thrust24THRUST_300001_SM_1000_NS12placeholders2_8E - _ZN32_INTERNAL_d06a66ac_4_k_cu_rounds4cuda3std6ranges3__45__cpo5ssizeE)
_ZN32_INTERNAL_d06a66ac_4_k_cu_rounds4cuda3std6ranges3__45__cpo5ssizeE:
	.zero		1
	.type		_ZN32_INTERNAL_d06a66ac_4_k_cu_rounds6thrust24THRUST_300001_SM_1000_NS12placeholders2_8E,@object
	.size		_ZN32_INTERNAL_d06a66ac_4_k_cu_rounds6thrust24THRUST_300001_SM_1000_NS12placeholders2_8E,(_ZN32_INTERNAL_d06a66ac_4_k_cu_rounds4cuda3std3__45__cpo5crendE - _ZN32_INTERNAL_d06a66ac_4_k_cu_rounds6thrust24THRUST_300001_SM_1000_NS12placeholders2_8E)
_ZN32_INTERNAL_d06a66ac_4_k_cu_rounds6thrust24THRUST_300001_SM_1000_NS12placeholders2_8E:
	.zero		1
	.type		_ZN32_INTERNAL_d06a66ac_4_k_cu_rounds4cuda3std3__45__cpo5crendE,@object
	.size		_ZN32_INTERNAL_d06a66ac_4_k_cu_rounds4cuda3std3__45__cpo5crendE,(_ZN32_INTERNAL_d06a66ac_4_k_cu_rounds4cuda3std6ranges3__45__cpo4prevE - _ZN32_INTERNAL_d06a66ac_4_k_cu_rounds4cuda3std3__45__cpo5crendE)
_ZN32_INTERNAL_d06a66ac_4_k_cu_rounds4cuda3std3__45__cpo5crendE:
	.zero		1
	.type		_ZN32_INTERNAL_d06a66ac_4_k_cu_rounds4cuda3std6ranges3__45__cpo4prevE,@object
	.size		_ZN32_INTERNAL_d06a66ac_4_k_cu_rounds4cuda3std6ranges3__45__cpo4prevE,(_ZN32_INTERNAL_d06a66ac_4_k_cu_rounds4cuda3std6ranges3__45__cpo9iter_moveE - _ZN32_INTERNAL_d06a66ac_4_k_cu_rounds4cuda3std6ranges3__45__cpo4prevE)
_ZN32_INTERNAL_d06a66ac_4_k_cu_rounds4cuda3std6ranges3__45__cpo4prevE:
	.zero		1
	.type		_ZN32_INTERNAL_d06a66ac_4_k_cu_rounds4cuda3std6ranges3__45__cpo9iter_moveE,@object
	.size		_ZN32_INTERNAL_d06a66ac_4_k_cu_rounds4cuda3std6ranges3__45__cpo9iter_moveE,(_ZN32_INTERNAL_d06a66ac_4_k_cu_rounds6thrust24THRUST_300001_SM_1000_NS6system6detail10sequential3seqE - _ZN32_INTERNAL_d06a66ac_4_k_cu_rounds4cuda3std6ranges3__45__cpo9iter_moveE)
_ZN32_INTERNAL_d06a66ac_4_k_cu_rounds4cuda3std6ranges3__45__cpo9iter_moveE:
	.zero		1
	.type		_ZN32_INTERNAL_d06a66ac_4_k_cu_rounds6thrust24THRUST_300001_SM_1000_NS6system6detail10sequential3seqE,@object
	.size		_ZN32_INTERNAL_d06a66ac_4_k_cu_rounds6thrust24THRUST_300001_SM_1000_NS6system6detail10sequential3seqE,(.L_32 - _ZN32_INTERNAL_d06a66ac_4_k_cu_rounds6thrust24THRUST_300001_SM_1000_NS6system6detail10sequential3seqE)
_ZN32_INTERNAL_d06a66ac_4_k_cu_rounds6thrust24THRUST_300001_SM_1000_NS6system6detail10sequential3seqE:
	.zero		1
.L_32:


//--------------------- .nv.shared._Z4firePiS_PjS_S0_i --------------------------
	.section	.nv.shared._Z4firePiS_PjS_S0_i,"aw",@nobits
	.sectionflags	@""
	.align	8
.nv.shared._Z4firePiS_PjS_S0_i:
	.zero		1056


//--------------------- .nv.constant0._ZN3cub18CUB_300001_SM_10006detail11EmptyKernelIvEEvv --------------------------
	.section	.nv.constant0._ZN3cub18CUB_300001_SM_10006detail11EmptyKernelIvEEvv,"a",@progbits
	.sectionflags	@""
	.align	4
.nv.constant0._ZN3cub18CUB_300001_SM_10006detail11EmptyKernelIvEEvv:
	.zero		896


//--------------------- .nv.constant0._Z17initialize_arraysPiPjS0_i --------------------------
	.section	.nv.constant0._Z17initialize_arraysPiPjS0_i,"a",@progbits
	.sectionflags	@""
	.align	4
.nv.constant0._Z17initialize_arraysPiPjS0_i:
	.zero		924


//--------------------- .nv.constant0._Z14checkDistroyedPiPjS0_i --------------------------
	.section	.nv.constant0._Z14checkDistroyedPiPjS0_i,"a",@progbits
	.sectionflags	@""
	.align	4
.nv.constant0._Z14checkDistroyedPiPjS0_i:
	.zero		924


//--------------------- .nv.constant0._Z4firePiS_PjS_S0_i --------------------------
	.section	.nv.constant0._Z4firePiS_PjS_S0_i,"a",@progbits
	.sectionflags	@""
	.align	4
.nv.constant0._Z4firePiS_PjS_S0_i:
	.zero		940


//--------------------- SYMBOLS --------------------------

	.type		.nv.reservedSmem.offset0,@object
	.size		.nv.reservedSmem.offset0,0x4
	.type		.nv.reservedSmem.cap,@object
	.size		.nv.reservedSmem.cap,0x4
